	.target	sm_90a

	.elftype	@"ET_EXEC"


//--------------------- .note.nv.tkinfo           --------------------------
	.section	.note.nv.tkinfo,"",@"SHT_NOTE"
	.sectionflags	@"SHF_NOTE_NV_TKINFO"
	.tkinfo
        /*0018*/ 	.word	0x00000002
        /*0030*/ 	.string	""
        /*0030*/ 	.string	"ptxas"
        /*0030*/ 	.string	"Cuda compilation tools, release 13.0, V13.0.88"
        /*0030*/ 	.string	"Build cuda_13.0.r13.0/compiler.36424714_0"
        /*0030*/ 	.string	"-v  -suppress-debug-info  -lineinfo  -arch sm_90a "



//--------------------- .note.nv.cuinfo           --------------------------
	.section	.note.nv.cuinfo,"",@"SHT_NOTE"
	.sectionflags	@"SHF_NOTE_NV_CUINFO"
        /*0018*/ 	.short	0x0002
        /*001a*/ 	.short	0x005a
        /*001c*/ 	.short	0x0082
	.zero		2


//--------------------- .nv.info                  --------------------------
	.section	.nv.info,"",@"SHT_CUDA_INFO"
	.align	4


	//----- nvinfo : EIATTR_REGCOUNT
	.align		4
        /*0000*/ 	.byte	0x04, 0x2f
        /*0002*/ 	.short	(.L_1 - .L_0)
	.align		4
.L_0:
        /*0004*/ 	.word	index@(gluon_wgmma)
        /*0008*/ 	.word	0x0000003a


	//----- nvinfo : EIATTR_FRAME_SIZE
	.align		4
.L_1:
        /*000c*/ 	.byte	0x04, 0x11
        /*000e*/ 	.short	(.L_3 - .L_2)
	.align		4
.L_2:
        /*0010*/ 	.word	index@(gluon_wgmma)
        /*0014*/ 	.word	0x00000000


	//----- nvinfo : EIATTR_MIN_STACK_SIZE
	.align		4
.L_3:
        /*0018*/ 	.byte	0x04, 0x12
        /*001a*/ 	.short	(.L_5 - .L_4)
	.align		4
.L_4:
        /*001c*/ 	.word	index@(gluon_wgmma)
        /*0020*/ 	.word	0x00000000
.L_5:


//--------------------- .nv.compat                --------------------------
	.section	.nv.compat,"",@"SHT_CUDA_COMPAT_INFO"
	.align	4
        /*0000*/ 	.byte	0x02, 0x09, 0x01, 0x00, 0x02, 0x02, 0x04, 0x00, 0x02, 0x05, 0x05, 0x00, 0x03, 0x07, 0x01, 0x01
        /*0010*/ 	.byte	0x02, 0x03, 0x03, 0x00, 0x02, 0x06, 0x01, 0x00, 0x04, 0x0b, 0x08, 0x00, 0x00, 0x00, 0x00, 0x00
        /*0020*/ 	.byte	0x00, 0x00, 0x00, 0x00


//--------------------- .nv.info.gluon_wgmma      --------------------------
	.section	.nv.info.gluon_wgmma,"",@"SHT_CUDA_INFO"
	.sectionflags	@""
	.align	4


	//----- nvinfo : EIATTR_CUDA_API_VERSION
	.align		4
        /*0000*/ 	.byte	0x04, 0x37
        /*0002*/ 	.short	(.L_7 - .L_6)
.L_6:
        /*0004*/ 	.word	0x00000082


	//----- nvinfo : EIATTR_KPARAM_INFO
	.align		4
.L_7:
        /*0008*/ 	.byte	0x04, 0x17
        /*000a*/ 	.short	(.L_9 - .L_8)
.L_8:
        /*000c*/ 	.word	0x00000000
        /*0010*/ 	.short	0x000a
        /*0012*/ 	.short	0x0048
        /*0014*/ 	.byte	0x00, 0xf4, 0x21, 0x00


	//----- nvinfo : EIATTR_KPARAM_INFO
	.align		4
.L_9:
        /*0018*/ 	.byte	0x04, 0x17
        /*001a*/ 	.short	(.L_11 - .L_10)
.L_10:
        /*001c*/ 	.word	0x00000000
        /*0020*/ 	.short	0x0009
        /*0022*/ 	.short	0x0040
        /*0024*/ 	.byte	0x00, 0xf4, 0x21, 0x00


	//----- nvinfo : EIATTR_KPARAM_INFO
	.align		4
.L_11:
        /*0028*/ 	.byte	0x04, 0x17
        /*002a*/ 	.short	(.L_13 - .L_12)
.L_12:
        /*002c*/ 	.word	0x00000000
        /*0030*/ 	.short	0x0008
        /*0032*/ 	.short	0x0038
        /*0034*/ 	.byte	0x00, 0xf0, 0x21, 0x00


	//----- nvinfo : EIATTR_KPARAM_INFO
	.align		4
.L_13:
        /*0038*/ 	.byte	0x04, 0x17
        /*003a*/ 	.short	(.L_15 - .L_14)
.L_14:
        /*003c*/ 	.word	0x00000000
        /*0040*/ 	.short	0x0007
        /*0042*/ 	.short	0x0030
        /*0044*/ 	.byte	0x00, 0xf0, 0x21, 0x00


	//----- nvinfo : EIATTR_KPARAM_INFO
	.align		4
.L_15:
        /*0048*/ 	.byte	0x04, 0x17
        /*004a*/ 	.short	(.L_17 - .L_16)
.L_16:
        /*004c*/ 	.word	0x00000000
        /*0050*/ 	.short	0x0006
        /*0052*/ 	.short	0x0028
        /*0054*/ 	.byte	0x00, 0xf0, 0x21, 0x00


	//----- nvinfo : EIATTR_KPARAM_INFO
	.align		4
.L_17:
        /*0058*/ 	.byte	0x04, 0x17
        /*005a*/ 	.short	(.L_19 - .L_18)
.L_18:
        /*005c*/ 	.word	0x00000000
        /*0060*/ 	.short	0x0005
        /*0062*/ 	.short	0x0020
        /*0064*/ 	.byte	0x00, 0xf0, 0x11, 0x00


	//----- nvinfo : EIATTR_KPARAM_INFO
	.align		4
.L_19:
        /*0068*/ 	.byte	0x04, 0x17
        /*006a*/ 	.short	(.L_21 - .L_20)
.L_20:
        /*006c*/ 	.word	0x00000000
        /*0070*/ 	.short	0x0004
        /*0072*/ 	.short	0x001c
        /*0074*/ 	.byte	0x00, 0xf0, 0x11, 0x00


	//----- nvinfo : EIATTR_KPARAM_INFO
	.align		4
.L_21:
        /*0078*/ 	.byte	0x04, 0x17
        /*007a*/ 	.short	(.L_23 - .L_22)
.L_22:
        /*007c*/ 	.word	0x00000000
        /*0080*/ 	.short	0x0003
        /*0082*/ 	.short	0x0018
        /*0084*/ 	.byte	0x00, 0xf0, 0x11, 0x00


	//----- nvinfo : EIATTR_KPARAM_INFO
	.align		4
.L_23:
        /*0088*/ 	.byte	0x04, 0x17
        /*008a*/ 	.short	(.L_25 - .L_24)
.L_24:
        /*008c*/ 	.word	0x00000000
        /*0090*/ 	.short	0x0002
        /*0092*/ 	.short	0x0010
        /*0094*/ 	.byte	0x00, 0xf4, 0x21, 0x00


	//----- nvinfo : EIATTR_KPARAM_INFO
	.align		4
.L_25:
        /*0098*/ 	.byte	0x04, 0x17
        /*009a*/ 	.short	(.L_27 - .L_26)
.L_26:
        /*009c*/ 	.word	0x00000000
        /*00a0*/ 	.short	0x0001
        /*00a2*/ 	.short	0x0008
        /*00a4*/ 	.byte	0x00, 0xf4, 0x21, 0x00


	//----- nvinfo : EIATTR_KPARAM_INFO
	.align		4
.L_27:
        /*00a8*/ 	.byte	0x04, 0x17
        /*00aa*/ 	.short	(.L_29 - .L_28)
.L_28:
        /*00ac*/ 	.word	0x00000000
        /*00b0*/ 	.short	0x0000
        /*00b2*/ 	.short	0x0000
        /*00b4*/ 	.byte	0x00, 0xf4, 0x21, 0x00


	//----- nvinfo : EIATTR_SPARSE_MMA_MASK
	.align		4
.L_29:
        /*00b8*/ 	.byte	0x03, 0x50
        /*00ba*/ 	.short	0x0000


	//----- nvinfo : EIATTR_MAXREG_COUNT
	.align		4
        /*00bc*/ 	.byte	0x03, 0x1b
        /*00be*/ 	.short	0x00ff


	//----- nvinfo : EIATTR_NUM_BARRIERS
	.align		4
        /*00c0*/ 	.byte	0x02, 0x4c
        /*00c2*/ 	.byte	0x01
	.zero		1


	//----- nvinfo : EIATTR_MERCURY_ISA_VERSION
	.align		4
        /*00c4*/ 	.byte	0x03, 0x5f
        /*00c6*/ 	.short	0x0101


	//----- nvinfo : EIATTR_INT_WARP_WIDE_INSTR_OFFSETS
	.align		4
        /*00c8*/ 	.byte	0x04, 0x31
        /*00ca*/ 	.short	(.L_31 - .L_30)


	//   ....[0]....
.L_30:
        /*00cc*/ 	.word	0x00001340


	//   ....[1]....
        /*00d0*/ 	.word	0x000013d0


	//   ....[2]....
        /*00d4*/ 	.word	0x00001690


	//   ....[3]....
        /*00d8*/ 	.word	0x000016a0


	//   ....[4]....
        /*00dc*/ 	.word	0x000016b0


	//   ....[5]....
        /*00e0*/ 	.word	0x000016c0


	//   ....[6]....
        /*00e4*/ 	.word	0x00001be0


	//   ....[7]....
        /*00e8*/ 	.word	0x00001bf0


	//----- nvinfo : EIATTR_COOP_GROUP_MASK_REGIDS
	.align		4
.L_31:
        /*00ec*/ 	.byte	0x04, 0x29
        /*00ee*/ 	.short	(.L_33 - .L_32)


	//   ....[0]....
.L_32:
        /*00f0*/ 	.word	0xffffffff


	//   ....[1]....
        /*00f4*/ 	.word	0xffffffff


	//   ....[2]....
        /*00f8*/ 	.word	0xffffffff


	//----- nvinfo : EIATTR_COOP_GROUP_INSTR_OFFSETS
	.align		4
.L_33:
        /*00fc*/ 	.byte	0x04, 0x28
        /*00fe*/ 	.short	(.L_35 - .L_34)


	//   ....[0]....
.L_34:
        /*0100*/ 	.word	0x00000140


	//   ....[1]....
        /*0104*/ 	.word	0x00000720


	//   ....[2]....
        /*0108*/ 	.word	0x00000ce0


	//----- nvinfo : EIATTR_MBARRIER_INSTR_OFFSETS
	.align		4
.L_35:
        /*010c*/ 	.byte	0x04, 0x39
        /*010e*/ 	.short	(.L_37 - .L_36)


	//   ....[0]....
.L_36:
        /*0110*/ 	.word	0x00001460
        /*0114*/ 	.word	0x000000ff
        /*0118*/ 	.word	0x00003000
        /*011c*/ 	.short	0x0100
        /*011e*/ 	.byte	0x08
	.zero		1


	//   ....[1]....
        /*0120*/ 	.word	0x000017d0
        /*0124*/ 	.word	0x000000ff
        /*0128*/ 	.word	0x00003000
        /*012c*/ 	.short	0x010a
        /*012e*/ 	.byte	0x08
	.zero		1


	//   ....[2]....
        /*0130*/ 	.word	0x00001a70
        /*0134*/ 	.word	0x000000ff
        /*0138*/ 	.word	0x00003000
        /*013c*/ 	.short	0x0108
        /*013e*/ 	.byte	0x08
	.zero		1


	//   ....[3]....
        /*0140*/ 	.word	0x00001cb0
        /*0144*/ 	.word	0x000000ff
        /*0148*/ 	.word	0x00003000
        /*014c*/ 	.short	0x010a
        /*014e*/ 	.byte	0x08
	.zero		1


	//----- nvinfo : EIATTR_NUM_MBARRIERS
	.align		4
.L_37:
        /*0150*/ 	.byte	0x03, 0x38
        /*0152*/ 	.short	0x0001


	//----- nvinfo : EIATTR_EXIT_INSTR_OFFSETS
	.align		4
        /*0154*/ 	.byte	0x04, 0x1c
        /*0156*/ 	.short	(.L_39 - .L_38)


	//   ....[0]....
.L_38:
        /*0158*/ 	.word	0x00001ca0


	//----- nvinfo : EIATTR_REQNTID
	.align		4
.L_39:
        /*015c*/ 	.byte	0x04, 0x10
        /*015e*/ 	.short	(.L_41 - .L_40)
.L_40:
        /*0160*/ 	.word	0x00000100
        /*0164*/ 	.word	0x00000001
        /*0168*/ 	.word	0x00000001


	//----- nvinfo : EIATTR_CRS_STACK_SIZE
	.align		4
.L_41:
        /*016c*/ 	.byte	0x04, 0x1e
        /*016e*/ 	.short	(.L_43 - .L_42)
.L_42:
        /*0170*/ 	.word	0x00000000


	//----- nvinfo : EIATTR_CBANK_PARAM_SIZE
	.align		4
.L_43:
        /*0174*/ 	.byte	0x03, 0x19
        /*0176*/ 	.short	0x0050


	//----- nvinfo : EIATTR_PARAM_CBANK
	.align		4
        /*0178*/ 	.byte	0x04, 0x0a
        /*017a*/ 	.short	(.L_45 - .L_44)
	.align		4
.L_44:
        /*017c*/ 	.word	index@(.nv.constant0.gluon_wgmma)
        /*0180*/ 	.short	0x0210
        /*0182*/ 	.short	0x0050


	//----- nvinfo : EIATTR_SW_WAR
	.align		4
.L_45:
        /*0184*/ 	.byte	0x04, 0x36
        /*0186*/ 	.short	(.L_47 - .L_46)
.L_46:
        /*0188*/ 	.word	0x00000008
.L_47:


//--------------------- .nv.callgraph             --------------------------
	.section	.nv.callgraph,"",@"SHT_CUDA_CALLGRAPH"
	.align	4
	.sectionentsize	8
	.align		4
        /*0000*/ 	.word	0x00000000
	.align		4
        /*0004*/ 	.word	0xffffffff
	.align		4
        /*0008*/ 	.word	0x00000000
	.align		4
        /*000c*/ 	.word	0xfffffffe
	.align		4
        /*0010*/ 	.word	0x00000000
	.align		4
        /*0014*/ 	.word	0xfffffffd
	.align		4
        /*0018*/ 	.word	0x00000000
	.align		4
        /*001c*/ 	.word	0xfffffffc


//--------------------- .text.gluon_wgmma         --------------------------
	.section	.text.gluon_wgmma,"ax",@progbits
	.align	128
        .global         gluon_wgmma
        .type           gluon_wgmma,@function
        .size           gluon_wgmma,(.L_x_52 - gluon_wgmma)
        .other          gluon_wgmma,@"STO_CUDA_ENTRY STV_DEFAULT"
gluon_wgmma:
.text.gluon_wgmma:
[----:B------:R-:W-:Y:S01]  /*0000*/  LDC R1, c[0x0][0x28] ;  /* 0x00000a00ff017b82 */ /* 0x000fe20000000800 */
[----:B------:R-:W1:Y:S07]  /*0010*/  S2R R0, SR_TID.X ;  /* 0x0000000000007919 */ /* 0x000e6e0000002100 */
[----:B------:R-:W2:Y:S01]  /*0020*/  S2UR UR4, SR_CgaCtaId ;  /* 0x00000000000479c3 */ /* 0x000ea20000008800 */
[----:B------:R-:W-:Y:S01]  /*0030*/  UMOV UR8, 0x400 ;  /* 0x0000040000087882 */ /* 0x000fe20000000000 */
[----:B------:R-:W-:Y:S01]  /*0040*/  ULDC UR6, c[0x0][0xc] ;  /* 0x0000030000067ab9 */ /* 0x000fe20000000800 */
[----:B------:R-:W-:Y:S05]  /*0050*/  BSSY B0, `(.L_x_0) ;  /* 0x000001f000007945 */ /* 0x000fea0003800000 */
[----:B------:R-:W3:Y:S08]  /*0060*/  LDC R2, c[0x0][0x228] ;  /* 0x00008a00ff027b82 */ /* 0x000ef00000000800 */
[----:B------:R-:W4:Y:S08]  /*0070*/  LDC R10, c[0x0][0x230] ;  /* 0x00008c00ff0a7b82 */ /* 0x000f300000000800 */
[----:B------:R-:W-:Y:S01]  /*0080*/  S2UR UR26, SR_CTAID.Y ;  /* 0x00000000001a79c3 */ /* 0x000fe20000002600 */
[----:B--2---:R-:W-:-:S03]  /*0090*/  ULEA UR8, UR4, UR8, 0x18 ;  /* 0x0000000804087291 */ /* 0x004fc6000f8ec03f */
[----:B------:R-:W-:Y:S01]  /*00a0*/  ULDC UR4, c[0x0][0x10] ;  /* 0x0000040000047ab9 */ /* 0x000fe20000000800 */
[----:B-1----:R-:W-:-:S03]  /*00b0*/  LOP3.LUT R6, R0, 0xff, RZ, 0xc0, !PT ;  /* 0x000000ff00067812 */ /* 0x002fc600078ec0ff */
[----:B------:R-:W1:Y:S01]  /*00c0*/  S2UR UR5, SR_CTAID.Z ;  /* 0x00000000000579c3 */ /* 0x000e620000002700 */
[----:B---3--:R-:W-:Y:S01]  /*00d0*/  VIADD R2, R2, 0xffffffff ;  /* 0xffffffff02027836 */ /* 0x008fe20000000000 */
[C---:B------:R-:W-:Y:S02]  /*00e0*/  ISETP.GE.U32.AND P0, PT, R6.reuse, 0x20, PT ;  /* 0x000000200600780c */ /* 0x040fe40003f06070 */
[C---:B------:R-:W-:Y:S02]  /*00f0*/  ISETP.NE.U32.AND P2, PT, R6.reuse, RZ, PT ;  /* 0x000000ff0600720c */ /* 0x040fe40003f45070 */
[----:B------:R-:W-:Y:S02]  /*0100*/  LEA R14, R6, UR8, 0x2 ;  /* 0x00000008060e7c11 */ /* 0x000fe4000f8e10ff */
[----:B------:R-:W2:Y:S01]  /*0110*/  S2UR UR27, SR_CTAID.X ;  /* 0x00000000001b79c3 */ /* 0x000ea20000002500 */
[----:B----4-:R-:W-:-:S06]  /*0120*/  VIADD R11, R10, 0xffffffff ;  /* 0xffffffff0a0b7836 */ /* 0x010fcc0000000000 */
[----:B------:R3:W-:Y:S01]  /*0130*/  @!P0 STS [R14], RZ ;  /* 0x000000ff0e008388 */ /* 0x0007e20000000800 */
[----:B------:R-:W-:-:S03]  /*0140*/  NOP ;  /* 0x0000000000007918 */ /* 0x000fc60000000000 */
[----:B------:R3:W-:Y:S01]  /*0150*/  @!P2 STS [UR8+0x24], R2 ;  /* 0x00002402ff00a988 */ /* 0x0007e20008000808 */
[----:B-1----:R-:W-:-:S03]  /*0160*/  UIMAD UR4, UR5, UR4, UR26 ;  /* 0x00000004050472a4 */ /* 0x002fc6000f8e021a */
[----:B------:R3:W-:Y:S01]  /*0170*/  @!P2 STS [UR8+0x20], R11 ;  /* 0x0000200bff00a988 */ /* 0x0007e20008000808 */
[----:B--2---:R-:W-:-:S03]  /*0180*/  UIMAD UR4, UR4, UR6, UR27 ;  /* 0x00000006040472a4 */ /* 0x004fc6000f8e021b */
[----:B------:R-:W-:Y:S01]  /*0190*/  ULDC.64 UR6, c[0x0][0x250] ;  /* 0x0000940000067ab9 */ /* 0x000fe20000000a00 */
[----:B------:R-:W-:-:S04]  /*01a0*/  UIMAD UR4, UR4, 0x180, URZ ;  /* 0x00000180040478a4 */ /* 0x000fc8000f8e023f */
[----:B------:R-:W-:-:S04]  /*01b0*/  UIADD3 UR16, UP0, UR4, UR6, URZ ;  /* 0x0000000604107290 */ /* 0x000fc8000ff1e03f */
[----:B------:R-:W-:Y:S01]  /*01c0*/  ULEA.HI.X.SX32 UR17, UR4, UR7, 0x1, UP0 ;  /* 0x0000000704117291 */ /* 0x000fe200080f0e3f */
[----:B---3--:R-:W-:Y:S11]  /*01d0*/  @P2 BRA `(.L_x_1) ;  /* 0x0000000000182947 */ /* 0x008ff60003800000 */
[----:B------:R-:W1:Y:S01]  /*01e0*/  LDS R3, [UR8+0x8] ;  /* 0x00000808ff037984 */ /* 0x000e620008000800 */
[----:B------:R-:W2:Y:S01]  /*01f0*/  LDC.64 R8, c[0x0][0x210] ;  /* 0x00008400ff087b82 */ /* 0x000ea20000000a00 */
[----:B------:R-:W-:Y:S02]  /*0200*/  IMAD.MOV.U32 R4, RZ, RZ, 0x70 ;  /* 0x00000070ff047424 */ /* 0x000fe400078e00ff */
[----:B--2---:R2:W-:Y:S03]  /*0210*/  STS.64 [UR8], R8 ;  /* 0x00000008ff007988 */ /* 0x0045e60008000a08 */
[----:B-1----:R-:W-:-:S05]  /*0220*/  LOP3.LUT R3, R3, 0x10, R4, 0xd8, !PT ;  /* 0x0000001003037812 */ /* 0x002fca00078ed804 */
[----:B------:R2:W-:Y:S02]  /*0230*/  STS [UR8+0x8], R3 ;  /* 0x00000803ff007988 */ /* 0x0005e40008000808 */
.L_x_1:
[----:B------:R-:W-:Y:S05]  /*0240*/  BSYNC B0 ;  /* 0x0000000000007941 */ /* 0x000fea0003800000 */
.L_x_0:
[----:B------:R-:W-:Y:S04]  /*0250*/  BSSY B0, `(.L_x_2) ;  /* 0x000000a000007945 */ /* 0x000fe80003800000 */
[----:B------:R-:W-:Y:S05]  /*0260*/  @P2 BRA `(.L_x_3) ;  /* 0x0000000000202947 */ /* 0x000fea0003800000 */
[----:B--2---:R-:W1:Y:S01]  /*0270*/  LDS R3, [UR8+0x34] ;  /* 0x00003408ff037984 */ /* 0x004e620008000800 */
[----:B------:R-:W-:Y:S02]  /*0280*/  IMAD.MOV.U32 R4, RZ, RZ, 0x1f000000 ;  /* 0x1f000000ff047424 */ /* 0x000fe400078e00ff */
[----:B------:R-:W-:Y:S01]  /*0290*/  @!P2 IMAD.MOV.U32 R5, RZ, RZ, 0x7f ;  /* 0x0000007fff05a424 */ /* 0x000fe200078e00ff */
[----:B------:R-:W2:Y:S02]  /*02a0*/  @!P2 LDS R8, [UR8+0x38] ;  /* 0x00003808ff08a984 */ /* 0x000ea40008000800 */
[----:B-1----:R-:W-:Y:S02]  /*02b0*/  LOP3.LUT R3, R3, 0xff000000, R4, 0xb8, !PT ;  /* 0xff00000003037812 */ /* 0x002fe400078eb804 */
[----:B--2---:R-:W-:-:S03]  /*02c0*/  @!P2 LOP3.LUT R4, R8, 0xff, R5, 0xb8, !PT ;  /* 0x000000ff0804a812 */ /* 0x004fc600078eb805 */
[----:B------:R1:W-:Y:S04]  /*02d0*/  STS [UR8+0x34], R3 ;  /* 0x00003403ff007988 */ /* 0x0003e80008000808 */
[----:B------:R1:W-:Y:S02]  /*02e0*/  @!P2 STS [UR8+0x38], R4 ;  /* 0x00003804ff00a988 */ /* 0x0003e40008000808 */
.L_x_3:
[----:B------:R-:W-:Y:S05]  /*02f0*/  BSYNC B0 ;  /* 0x0000000000007941 */ /* 0x000fea0003800000 */
.L_x_2:
[----:B------:R-:W-:Y:S04]  /*0300*/  BSSY B0, `(.L_x_4) ;  /* 0x000000e000007945 */ /* 0x000fe80003800000 */
[----:B------:R-:W-:Y:S05]  /*0310*/  @P2 BRA `(.L_x_5) ;  /* 0x0000000000302947 */ /* 0x000fea0003800000 */
[----:B-1----:R-:W1:Y:S01]  /*0320*/  LDS R4, [UR8+0x34] ;  /* 0x00003408ff047984 */ /* 0x002e620008000800 */
[----:B------:R-:W3:Y:S03]  /*0330*/  LDC.64 R12, c[0x0][0x238] ;  /* 0x00008e00ff0c7b82 */ /* 0x000ee60000000a00 */
[----:B--2---:R-:W2:Y:S01]  /*0340*/  LDS R3, [UR8+0x1c] ;  /* 0x00001c08ff037984 */ /* 0x004ea20008000800 */
[C---:B---3--:R-:W-:Y:S01]  /*0350*/  SHF.L.U64.HI R8, R12.reuse, 0x1, R13 ;  /* 0x000000010c087819 */ /* 0x048fe2000001020d */
[----:B------:R-:W-:-:S03]  /*0360*/  IMAD.SHL.U32 R5, R12, 0x2, RZ ;  /* 0x000000020c057824 */ /* 0x000fc600078e00ff */
[--C-:B------:R-:W-:Y:S02]  /*0370*/  SHF.R.U32.HI R12, RZ, 0x4, R8.reuse ;  /* 0x00000004ff0c7819 */ /* 0x100fe40000011608 */
[----:B------:R-:W-:-:S05]  /*0380*/  SHF.R.U64 R5, R5, 0x4, R8 ;  /* 0x0000000405057819 */ /* 0x000fca0000001208 */
[----:B------:R3:W-:Y:S01]  /*0390*/  STS [UR8+0xc], R5 ;  /* 0x00000c05ff007988 */ /* 0x0007e20008000808 */
[----:B-1----:R-:W-:Y:S02]  /*03a0*/  LOP3.LUT R4, R4, 0x7, RZ, 0xb8, !PT ;  /* 0x0000000704047812 */ /* 0x002fe400078eb8ff */
[----:B--2---:R-:W-:-:S03]  /*03b0*/  LOP3.LUT R3, R3, 0xf, R12, 0xb8, !PT ;  /* 0x0000000f03037812 */ /* 0x004fc600078eb80c */
[----:B------:R3:W-:Y:S04]  /*03c0*/  STS [UR8+0x34], R4 ;  /* 0x00003404ff007988 */ /* 0x0007e80008000808 */
[----:B------:R3:W-:Y:S02]  /*03d0*/  STS [UR8+0x1c], R3 ;  /* 0x00001c03ff007988 */ /* 0x0007e40008000808 */
.L_x_5:
[----:B------:R-:W-:Y:S05]  /*03e0*/  BSYNC B0 ;  /* 0x0000000000007941 */ /* 0x000fea0003800000 */
.L_x_4:
[----:B------:R-:W-:Y:S04]  /*03f0*/  BSSY B1, `(.L_x_6) ;  /* 0x000001b000017945 */ /* 0x000fe80003800000 */
[----:B------:R-:W-:Y:S01]  /*0400*/  BSSY B0, `(.L_x_7) ;  /* 0x0000016000007945 */ /* 0x000fe20003800000 */
[----:B------:R-:W-:-:S03]  /*0410*/  IMAD.MOV.U32 R7, RZ, RZ, RZ ;  /* 0x000000ffff077224 */ /* 0x000fc600078e00ff */
[----:B------:R-:W-:Y:S05]  /*0420*/  @P2 BRA `(.L_x_8) ;  /* 0x0000000000202947 */ /* 0x000fea0003800000 */
[----:B-123--:R-:W1:Y:S02]  /*0430*/  LDS R3, [UR8+0x34] ;  /* 0x00003408ff037984 */ /* 0x00ee640008000800 */
[----:B-1----:R-:W-:-:S05]  /*0440*/  LOP3.LUT R3, R3, 0x38, RZ, 0xb8, !PT ;  /* 0x0000003803037812 */ /* 0x002fca00078eb8ff */
[----:B------:R1:W-:Y:S01]  /*0450*/  STS [UR8+0x34], R3 ;  /* 0x00003403ff007988 */ /* 0x0003e20008000808 */
[----:B------:R-:W-:Y:S05]  /*0460*/  @P2 BRA `(.L_x_9) ;  /* 0x0000000000202947 */ /* 0x000fea0003800000 */
[----:B-1----:R-:W1:Y:S01]  /*0470*/  LDS R3, [UR8+0x8] ;  /* 0x00000808ff037984 */ /* 0x002e620008000800 */
[----:B------:R-:W-:-:S05]  /*0480*/  IMAD.MOV.U32 R4, RZ, RZ, 0x780 ;  /* 0x00000780ff047424 */ /* 0x000fca00078e00ff */
[----:B-1----:R-:W-:-:S05]  /*0490*/  LOP3.LUT R3, R3, 0x500, R4, 0xd8, !PT ;  /* 0x0000050003037812 */ /* 0x002fca00078ed804 */
[----:B------:R4:W-:Y:S02]  /*04a0*/  STS [UR8+0x8], R3 ;  /* 0x00000803ff007988 */ /* 0x0009e40008000808 */
.L_x_8:
[----:B------:R-:W-:Y:S05]  /*04b0*/  @P2 BRA `(.L_x_10) ;  /* 0x0000000000282947 */ /* 0x000fea0003800000 */
[----:B-1234-:R-:W1:Y:S02]  /*04c0*/  LDS R3, [UR8+0x8] ;  /* 0x00000808ff037984 */ /* 0x01ee640008000800 */
[----:B-1----:R-:W-:-:S05]  /*04d0*/  LOP3.LUT R3, R3, 0x1800, RZ, 0xb8, !PT ;  /* 0x0000180003037812 */ /* 0x002fca00078eb8ff */
[----:B------:R2:W-:Y:S02]  /*04e0*/  STS [UR8+0x8], R3 ;  /* 0x00000803ff007988 */ /* 0x0005e40008000808 */
.L_x_9:
[----:B------:R-:W-:Y:S05]  /*04f0*/  @P2 BREAK B0 ;  /* 0x0000000000002942 */ /* 0x000fea0003800000 */
[----:B------:R-:W-:Y:S05]  /*0500*/  @P2 BRA `(.L_x_11) ;  /* 0x0000000000242947 */ /* 0x000fea0003800000 */
[----:B------:R-:W3:Y:S01]  /*0510*/  LDS R4, [UR8+0x8] ;  /* 0x00000808ff047984 */ /* 0x000ee20008000800 */
[----:B-12---:R-:W-:-:S05]  /*0520*/  IMAD.MOV.U32 R3, RZ, RZ, 0x6000 ;  /* 0x00006000ff037424 */ /* 0x006fca00078e00ff */
[----:B---3--:R-:W-:-:S04]  /*0530*/  LOP3.LUT R3, R4, 0x4000, R3, 0xd8, !PT ;  /* 0x0000400004037812 */ /* 0x008fc800078ed803 */
[----:B------:R-:W-:-:S05]  /*0540*/  LOP3.LUT R3, R3, 0x400000, RZ, 0xb8, !PT ;  /* 0x0040000003037812 */ /* 0x000fca00078eb8ff */
[----:B------:R5:W-:Y:S02]  /*0550*/  STS [UR8+0x8], R3 ;  /* 0x00000803ff007988 */ /* 0x000be40008000808 */
.L_x_10:
[----:B------:R-:W-:Y:S05]  /*0560*/  BSYNC B0 ;  /* 0x0000000000007941 */ /* 0x000fea0003800000 */
.L_x_7:
[----:B-12345:R-:W1:Y:S02]  /*0570*/  @!P2 LDS R3, [UR8+0x8] ;  /* 0x00000808ff03a984 */ /* 0x03ee640008000800 */
[----:B-1----:R-:W-:-:S05]  /*0580*/  @!P2 LOP3.LUT R3, R3, 0x8000, RZ, 0xb8, !PT ;  /* 0x000080000303a812 */ /* 0x002fca00078eb8ff */
[----:B------:R3:W-:Y:S02]  /*0590*/  @!P2 STS [UR8+0x8], R3 ;  /* 0x00000803ff00a988 */ /* 0x0007e40008000808 */
.L_x_11:
[----:B------:R-:W-:Y:S05]  /*05a0*/  BSYNC B1 ;  /* 0x0000000000017941 */ /* 0x000fea0003800000 */
.L_x_6:
[----:B------:R-:W-:Y:S05]  /*05b0*/  WARPSYNC.ALL ;  /* 0x0000000000007948 */ /* 0x000fea0003800000 */
[----:B-123--:R-:W1:Y:S02]  /*05c0*/  LDC R3, c[0x0][0x22c] ;  /* 0x00008b00ff037b82 */ /* 0x00ee640000000800 */
[----:B-1----:R-:W-:Y:S01]  /*05d0*/  VIADD R3, R3, 0xffffffff ;  /* 0xffffffff03037836 */ /* 0x002fe20000000000 */
[----:B------:R-:W-:Y:S06]  /*05e0*/  @P0 BRA `(.L_x_12) ;  /* 0x0000000000280947 */ /* 0x000fec0003800000 */
[----:B------:R-:W1:Y:S01]  /*05f0*/  S2R R4, SR_LANEID ;  /* 0x0000000000047919 */ /* 0x000e620000000000 */
[----:B------:R-:W-:Y:S05]  /*0600*/  WARPSYNC.ALL ;  /* 0x0000000000007948 */ /* 0x000fea0003800000 */
[----:B-1----:R-:W-:-:S05]  /*0610*/  IMAD.SHL.U32 R8, R4, 0x4, RZ ;  /* 0x0000000404087824 */ /* 0x002fca00078e00ff */
[----:B------:R-:W1:Y:S01]  /*0620*/  LDS R9, [R8+UR8] ;  /* 0x0000000808097984 */ /* 0x000e620008000800 */
[----:B------:R-:W-:-:S05]  /*0630*/  IADD3 R4, P1, R8, UR16, RZ ;  /* 0x0000001008047c10 */ /* 0x000fca000ff3e0ff */
[----:B------:R-:W-:-:S05]  /*0640*/  IMAD.X R5, RZ, RZ, UR17, P1 ;  /* 0x00000011ff057e24 */ /* 0x000fca00088e06ff */
[----:B-1----:R1:W2:Y:S01]  /*0650*/  ATOMG.E.EXCH.STRONG.GPU PT, RZ, [R4], R9 ;  /* 0x0000000904ff73a8 */ /* 0x0022a200041ee100 */
[----:B------:R-:W-:-:S04]  /*0660*/  DEPBAR {5,4,3,2,1,0} ;  /* 0x0000003f0000791a */ /* 0x000fc80000000000 */
[----:B------:R1:W-:Y:S01]  /*0670*/  UTMACCTL.IV [UR16] ;  /* 0x00000000100079b9 */ /* 0x0003e20008000000 */
[----:B------:R-:W-:Y:S01]  /*0680*/  NOP ;  /* 0x0000000000007918 */ /* 0x000fe20000000000 */
.L_x_12:
[----:B------:R-:W-:Y:S05]  /*0690*/  @P0 BRA `(.L_x_13) ;  /* 0x00000000000c0947 */ /* 0x000fea0003800000 */
[----:B------:R0:W-:Y:S01]  /*06a0*/  UTMACMDFLUSH ;  /* 0x00000000000079b7 */ /* 0x0001e20000000000 */
[----:B------:R-:W-:Y:S05]  /*06b0*/  @P0 BRA `(.L_x_13) ;  /* 0x0000000000040947 */ /* 0x000fea0003800000 */
[----:B------:R-:W-:-:S04]  /*06c0*/  DEPBAR.LE SB0, 0x0 ;  /* 0x000080000000791a */ /* 0x000fc80000000000 */
.L_x_13:
[----:B------:R-:W-:Y:S05]  /*06d0*/  WARPSYNC.ALL ;  /* 0x0000000000007948 */ /* 0x000fea0003800000 */
[----:B--2---:R-:W-:Y:S06]  /*06e0*/  BAR.SYNC.DEFER_BLOCKING 0x0 ;  /* 0x0000000000007b1d */ /* 0x004fec0000010000 */
[----:B------:R-:W-:Y:S02]  /*06f0*/  BSSY B1, `(.L_x_14) ;  /* 0x000000b000017945 */ /* 0x000fe40003800000 */
[----:B------:R-:W-:Y:S06]  /*0700*/  BAR.SYNC.DEFER_BLOCKING 0x0 ;  /* 0x0000000000007b1d */ /* 0x000fec0000010000 */
[----:B------:R2:W-:Y:S01]  /*0710*/  @!P0 STS [R14], RZ ;  /* 0x000000ff0e008388 */ /* 0x0005e20000000800 */
[----:B------:R-:W-:Y:S01]  /*0720*/  NOP ;  /* 0x0000000000007918 */ /* 0x000fe20000000000 */
[----:B------:R-:W-:Y:S05]  /*0730*/  @P2 BRA `(.L_x_15) ;  /* 0x0000000000182947 */ /* 0x000fea0003800000 */
[----:B-1----:R-:W1:Y:S01]  /*0740*/  LDS R4, [UR8+0x8] ;  /* 0x00000808ff047984 */ /* 0x002e620008000800 */
[----:B------:R-:W3:Y:S01]  /*0750*/  LDC.64 R8, c[0x0][0x218] ;  /* 0x00008600ff087b82 */ /* 0x000ee20000000a00 */
[----:B------:R-:W-:Y:S02]  /*0760*/  IMAD.MOV.U32 R5, RZ, RZ, 0x70 ;  /* 0x00000070ff057424 */ /* 0x000fe400078e00ff */
[----:B---3--:R3:W-:Y:S03]  /*0770*/  STS.64 [UR8], R8 ;  /* 0x00000008ff007988 */ /* 0x0087e60008000a08 */
[----:B-1----:R-:W-:-:S05]  /*0780*/  LOP3.LUT R4, R4, 0x10, R5, 0xd8, !PT ;  /* 0x0000001004047812 */ /* 0x002fca00078ed805 */
[----:B------:R3:W-:Y:S02]  /*0790*/  STS [UR8+0x8], R4 ;  /* 0x00000804ff007988 */ /* 0x0007e40008000808 */
.L_x_15:
[----:B-1----:R-:W-:Y:S05]  /*07a0*/  BSYNC B1 ;  /* 0x0000000000017941 */ /* 0x002fea0003800000 */
.L_x_14:
[----:B------:R-:W-:Y:S04]  /*07b0*/  BSSY B1, `(.L_x_16) ;  /* 0x000000a000017945 */ /* 0x000fe80003800000 */
[----:B------:R-:W-:Y:S05]  /*07c0*/  @P2 BRA `(.L_x_17) ;  /* 0x0000000000202947 */ /* 0x000fea0003800000 */
[----:B---3--:R-:W1:Y:S01]  /*07d0*/  LDS R4, [UR8+0x34] ;  /* 0x00003408ff047984 */ /* 0x008e620008000800 */
[----:B------:R-:W-:Y:S02]  /*07e0*/  IMAD.MOV.U32 R5, RZ, RZ, 0x3f000000 ;  /* 0x3f000000ff057424 */ /* 0x000fe400078e00ff */
[----:B------:R-:W-:Y:S01]  /*07f0*/  @!P2 IMAD.MOV.U32 R8, RZ, RZ, 0x1f ;  /* 0x0000001fff08a424 */ /* 0x000fe200078e00ff */
[----:B------:R-:W3:Y:S02]  /*0800*/  @!P2 LDS R9, [UR8+0x38] ;  /* 0x00003808ff09a984 */ /* 0x000ee40008000800 */
[----:B-1----:R-:W-:Y:S02]  /*0810*/  LOP3.LUT R4, R4, 0xff000000, R5, 0xb8, !PT ;  /* 0xff00000004047812 */ /* 0x002fe400078eb805 */
[----:B---3--:R-:W-:-:S03]  /*0820*/  @!P2 LOP3.LUT R5, R9, 0xff, R8, 0xb8, !PT ;  /* 0x000000ff0905a812 */ /* 0x008fc600078eb808 */
[----:B------:R1:W-:Y:S04]  /*0830*/  STS [UR8+0x34], R4 ;  /* 0x00003404ff007988 */ /* 0x0003e80008000808 */
[----:B------:R1:W-:Y:S02]  /*0840*/  @!P2 STS [UR8+0x38], R5 ;  /* 0x00003805ff00a988 */ /* 0x0003e40008000808 */
.L_x_17:
[----:B------:R-:W-:Y:S05]  /*0850*/  BSYNC B1 ;  /* 0x0000000000017941 */ /* 0x000fea0003800000 */
.L_x_16:
[----:B------:R-:W-:Y:S04]  /*0860*/  BSSY B1, `(.L_x_18) ;  /* 0x0000004000017945 */ /* 0x000fe80003800000 */
[----:B------:R-:W-:Y:S05]  /*0870*/  @P2 BRA `(.L_x_19) ;  /* 0x0000000000082947 */ /* 0x000fea0003800000 */
[----:B------:R4:W-:Y:S04]  /*0880*/  STS [UR8+0x24], R11 ;  /* 0x0000240bff007988 */ /* 0x0009e80008000808 */
[----:B------:R4:W-:Y:S02]  /*0890*/  STS [UR8+0x20], R3 ;  /* 0x00002003ff007988 */ /* 0x0009e40008000808 */
.L_x_19:
[----:B------:R-:W-:Y:S05]  /*08a0*/  BSYNC B1 ;  /* 0x0000000000017941 */ /* 0x000fea0003800000 */
.L_x_18:
[----:B------:R-:W-:Y:S04]  /*08b0*/  BSSY B1, `(.L_x_20) ;  /* 0x000000e000017945 */ /* 0x000fe80003800000 */
[----:B------:R-:W-:Y:S05]  /*08c0*/  @P2 BRA `(.L_x_21) ;  /* 0x0000000000302947 */ /* 0x000fea0003800000 */
[----:B-1----:R-:W1:Y:S01]  /*08d0*/  LDS R5, [UR8+0x34] ;  /* 0x00003408ff057984 */ /* 0x002e620008000800 */
[----:B---3--:R-:W3:Y:S03]  /*08e0*/  LDC.64 R8, c[0x0][0x240] ;  /* 0x00009000ff087b82 */ /* 0x008ee60000000a00 */
[----:B------:R-:W5:Y:S01]  /*08f0*/  LDS R4, [UR8+0x1c] ;  /* 0x00001c08ff047984 */ /* 0x000f620008000800 */
[C---:B---3--:R-:W-:Y:S01]  /*0900*/  SHF.L.U64.HI R9, R8.reuse, 0x1, R9 ;  /* 0x0000000108097819 */ /* 0x048fe20000010209 */
[----:B------:R-:W-:-:S03]  /*0910*/  IMAD.SHL.U32 R8, R8, 0x2, RZ ;  /* 0x0000000208087824 */ /* 0x000fc600078e00ff */
[--C-:B----4-:R-:W-:Y:S02]  /*0920*/  SHF.R.U32.HI R11, RZ, 0x4, R9.reuse ;  /* 0x00000004ff0b7819 */ /* 0x110fe40000011609 */
[----:B------:R-:W-:-:S05]  /*0930*/  SHF.R.U64 R8, R8, 0x4, R9 ;  /* 0x0000000408087819 */ /* 0x000fca0000001209 */
[----:B------:R3:W-:Y:S01]  /*0940*/  STS [UR8+0xc], R8 ;  /* 0x00000c08ff007988 */ /* 0x0007e20008000808 */
[----:B-1----:R-:W-:Y:S02]  /*0950*/  LOP3.LUT R5, R5, 0x7, RZ, 0xb8, !PT ;  /* 0x0000000705057812 */ /* 0x002fe400078eb8ff */
[----:B-----5:R-:W-:-:S03]  /*0960*/  LOP3.LUT R4, R4, 0xf, R11, 0xb8, !PT ;  /* 0x0000000f04047812 */ /* 0x020fc600078eb80b */
[----:B------:R3:W-:Y:S04]  /*0970*/  STS [UR8+0x34], R5 ;  /* 0x00003405ff007988 */ /* 0x0007e80008000808 */
[----:B------:R3:W-:Y:S02]  /*0980*/  STS [UR8+0x1c], R4 ;  /* 0x00001c04ff007988 */ /* 0x0007e40008000808 */
.L_x_21:
[----:B------:R-:W-:Y:S05]  /*0990*/  BSYNC B1 ;  /* 0x0000000000017941 */ /* 0x000fea0003800000 */
.L_x_20:
[----:B------:R-:W-:Y:S04]  /*09a0*/  BSSY B2, `(.L_x_22) ;  /* 0x000001a000027945 */ /* 0x000fe80003800000 */
[----:B------:R-:W-:Y:S04]  /*09b0*/  BSSY B1, `(.L_x_23) ;  /* 0x0000015000017945 */ /* 0x000fe80003800000 */
[----:B------:R-:W-:Y:S05]  /*09c0*/  @P2 BRA `(.L_x_24) ;  /* 0x0000000000202947 */ /* 0x000fea0003800000 */
[----:B-1-3--:R-:W1:Y:S02]  /*09d0*/  LDS R4, [UR8+0x34] ;  /* 0x00003408ff047984 */ /* 0x00ae640008000800 */
[----:B-1----:R-:W-:-:S05]  /*09e0*/  LOP3.LUT R4, R4, 0x38, RZ, 0xb8, !PT ;  /* 0x0000003804047812 */ /* 0x002fca00078eb8ff */
[----:B------:R1:W-:Y:S01]  /*09f0*/  STS [UR8+0x34], R4 ;  /* 0x00003404ff007988 */ /* 0x0003e20008000808 */
[----:B------:R-:W-:Y:S05]  /*0a00*/  @P2 BRA `(.L_x_25) ;  /* 0x0000000000202947 */ /* 0x000fea0003800000 */
[----:B-1----:R-:W1:Y:S01]  /*0a10*/  LDS R4, [UR8+0x8] ;  /* 0x00000808ff047984 */ /* 0x002e620008000800 */
[----:B------:R-:W-:-:S05]  /*0a20*/  IMAD.MOV.U32 R5, RZ, RZ, 0x780 ;  /* 0x00000780ff057424 */ /* 0x000fca00078e00ff */
[----:B-1----:R-:W-:-:S05]  /*0a30*/  LOP3.LUT R4, R4, 0x500, R5, 0xd8, !PT ;  /* 0x0000050004047812 */ /* 0x002fca00078ed805 */
[----:B------:R5:W-:Y:S02]  /*0a40*/  STS [UR8+0x8], R4 ;  /* 0x00000804ff007988 */ /* 0x000be40008000808 */
.L_x_24:
[----:B------:R-:W-:Y:S05]  /*0a50*/  @P2 BRA `(.L_x_26) ;  /* 0x0000000000282947 */ /* 0x000fea0003800000 */
[----:B-1-3-5:R-:W1:Y:S02]  /*0a60*/  LDS R4, [UR8+0x8] ;  /* 0x00000808ff047984 */ /* 0x02ae640008000800 */
[----:B-1----:R-:W-:-:S05]  /*0a70*/  LOP3.LUT R4, R4, 0x1800, RZ, 0xb8, !PT ;  /* 0x0000180004047812 */ /* 0x002fca00078eb8ff */
[----:B------:R3:W-:Y:S02]  /*0a80*/  STS [UR8+0x8], R4 ;  /* 0x00000804ff007988 */ /* 0x0007e40008000808 */
.L_x_25:
[----:B------:R-:W-:Y:S05]  /*0a90*/  @P2 BREAK B1 ;  /* 0x0000000000012942 */ /* 0x000fea0003800000 */
[----:B------:R-:W-:Y:S05]  /*0aa0*/  @P2 BRA `(.L_x_27) ;  /* 0x0000000000242947 */ /* 0x000fea0003800000 */
[----:B-1-3--:R-:W1:Y:S01]  /*0ab0*/  LDS R4, [UR8+0x8] ;  /* 0x00000808ff047984 */ /* 0x00ae620008000800 */
[----:B------:R-:W-:-:S05]  /*0ac0*/  IMAD.MOV.U32 R5, RZ, RZ, 0x6000 ;  /* 0x00006000ff057424 */ /* 0x000fca00078e00ff */
[----:B-1----:R-:W-:-:S04]  /*0ad0*/  LOP3.LUT R4, R4, 0x6000, R5, 0xd8, !PT ;  /* 0x0000600004047812 */ /* 0x002fc800078ed805 */
[----:B------:R-:W-:-:S05]  /*0ae0*/  LOP3.LUT R4, R4, 0x400000, RZ, 0xb8, !PT ;  /* 0x0040000004047812 */ /* 0x000fca00078eb8ff */
[----:B------:R1:W-:Y:S02]  /*0af0*/  STS [UR8+0x8], R4 ;  /* 0x00000804ff007988 */ /* 0x0003e40008000808 */
.L_x_26:
[----:B------:R-:W-:Y:S05]  /*0b00*/  BSYNC B1 ;  /* 0x0000000000017941 */ /* 0x000fea0003800000 */
.L_x_23:
[----:B-1-3-5:R-:W1:Y:S02]  /*0b10*/  @!P2 LDS R4, [UR8+0x8] ;  /* 0x00000808ff04a984 */ /* 0x02ae640008000800 */
[----:B-1----:R-:W-:-:S05]  /*0b20*/  @!P2 LOP3.LUT R4, R4, 0x8000, RZ, 0xb8, !PT ;  /* 0x000080000404a812 */ /* 0x002fca00078eb8ff */
[----:B------:R5:W-:Y:S02]  /*0b30*/  @!P2 STS [UR8+0x8], R4 ;  /* 0x00000804ff00a988 */ /* 0x000be40008000808 */
.L_x_27:
[----:B------:R-:W-:Y:S05]  /*0b40*/  BSYNC B2 ;  /* 0x0000000000027941 */ /* 0x000fea0003800000 */
.L_x_22:
[----:B------:R-:W-:Y:S05]  /*0b50*/  WARPSYNC.ALL ;  /* 0x0000000000007948 */ /* 0x000fea0003800000 */
[----:B------:R-:W-:-:S04]  /*0b60*/  UIADD3 UR5, UR4, 0x80, URZ ;  /* 0x0000008004057890 */ /* 0x000fc8000fffe03f */
[----:B------:R-:W-:-:S04]  /*0b70*/  UIADD3 UR18, UP0, UR5, UR6, URZ ;  /* 0x0000000605127290 */ /* 0x000fc8000ff1e03f */
[----:B------:R-:W-:Y:S01]  /*0b80*/  ULEA.HI.X.SX32 UR25, UR5, UR7, 0x1, UP0 ;  /* 0x0000000705197291 */ /* 0x000fe200080f0e3f */
[----:B------:R-:W-:Y:S11]  /*0b90*/  @P0 BRA `(.L_x_28) ;  /* 0x00000000002c0947 */ /* 0x000ff60003800000 */
[----:B-1-3-5:R-:W1:Y:S01]  /*0ba0*/  S2R R4, SR_LANEID ;  /* 0x0000000000047919 */ /* 0x02ae620000000000 */
[----:B------:R-:W-:Y:S05]  /*0bb0*/  WARPSYNC.ALL ;  /* 0x0000000000007948 */ /* 0x000fea0003800000 */
[----:B-1----:R-:W-:-:S05]  /*0bc0*/  IMAD.SHL.U32 R8, R4, 0x4, RZ ;  /* 0x0000000404087824 */ /* 0x002fca00078e00ff */
[----:B------:R-:W1:Y:S01]  /*0bd0*/  LDS R9, [R8+UR8] ;  /* 0x0000000808097984 */ /* 0x000e620008000800 */
[----:B------:R-:W-:Y:S01]  /*0be0*/  IADD3 R4, P1, R8, UR18, RZ ;  /* 0x0000001208047c10 */ /* 0x000fe2000ff3e0ff */
[----:B------:R-:W-:-:S04]  /*0bf0*/  UMOV UR19, UR25 ;  /* 0x0000001900137c82 */ /* 0x000fc80008000000 */
[----:B------:R-:W-:-:S05]  /*0c00*/  IMAD.X R5, RZ, RZ, UR25, P1 ;  /* 0x00000019ff057e24 */ /* 0x000fca00088e06ff */
[----:B-1----:R1:W3:Y:S01]  /*0c10*/  ATOMG.E.EXCH.STRONG.GPU PT, RZ, [R4], R9 ;  /* 0x0000000904ff73a8 */ /* 0x0022e200041ee100 */
[----:B------:R-:W-:-:S04]  /*0c20*/  DEPBAR {5,4,3,2,1,0} ;  /* 0x0000003f0000791a */ /* 0x000fc80000000000 */
[----:B------:R1:W-:Y:S01]  /*0c30*/  UTMACCTL.IV [UR18] ;  /* 0x00000000120079b9 */ /* 0x0003e20008000000 */
[----:B------:R-:W-:Y:S01]  /*0c40*/  NOP ;  /* 0x0000000000007918 */ /* 0x000fe20000000000 */
.L_x_28:
[----:B------:R-:W-:Y:S05]  /*0c50*/  @P0 BRA `(.L_x_29) ;  /* 0x00000000000c0947 */ /* 0x000fea0003800000 */
[----:B------:R0:W-:Y:S01]  /*0c60*/  UTMACMDFLUSH ;  /* 0x00000000000079b7 */ /* 0x0001e20000000000 */
[----:B------:R-:W-:Y:S05]  /*0c70*/  @P0 BRA `(.L_x_29) ;  /* 0x0000000000040947 */ /* 0x000fea0003800000 */
[----:B------:R-:W-:-:S04]  /*0c80*/  DEPBAR.LE SB0, 0x0 ;  /* 0x000080000000791a */ /* 0x000fc80000000000 */
.L_x_29:
[----:B------:R-:W-:Y:S05]  /*0c90*/  WARPSYNC.ALL ;  /* 0x0000000000007948 */ /* 0x000fea0003800000 */
[----:B---3--:R-:W-:Y:S06]  /*0ca0*/  BAR.SYNC.DEFER_BLOCKING 0x0 ;  /* 0x0000000000007b1d */ /* 0x008fec0000010000 */
[----:B------:R-:W-:Y:S02]  /*0cb0*/  BSSY B2, `(.L_x_30) ;  /* 0x000000b000027945 */ /* 0x000fe40003800000 */
[----:B------:R-:W-:Y:S06]  /*0cc0*/  BAR.SYNC.DEFER_BLOCKING 0x0 ;  /* 0x0000000000007b1d */ /* 0x000fec0000010000 */
[----:B------:R3:W-:Y:S01]  /*0cd0*/  @!P0 STS [R14], RZ ;  /* 0x000000ff0e008388 */ /* 0x0007e20000000800 */
[----:B------:R-:W-:Y:S01]  /*0ce0*/  NOP ;  /* 0x0000000000007918 */ /* 0x000fe20000000000 */
[----:B------:R-:W-:Y:S05]  /*0cf0*/  @P2 BRA `(.L_x_31) ;  /* 0x0000000000182947 */ /* 0x000fea0003800000 */
[----:B-1---5:R-:W1:Y:S01]  /*0d00*/  LDS R4, [UR8+0x8] ;  /* 0x00000808ff047984 */ /* 0x022e620008000800 */
[----:B------:R-:W5:Y:S01]  /*0d10*/  LDC.64 R8, c[0x0][0x220] ;  /* 0x00008800ff087b82 */ /* 0x000f620000000a00 */
[----:B------:R-:W-:Y:S02]  /*0d20*/  IMAD.MOV.U32 R5, RZ, RZ, 0x70 ;  /* 0x00000070ff057424 */ /* 0x000fe400078e00ff */
[----:B-----5:R5:W-:Y:S03]  /*0d30*/  STS.64 [UR8], R8 ;  /* 0x00000008ff007988 */ /* 0x020be60008000a08 */
[----:B-1----:R-:W-:-:S05]  /*0d40*/  LOP3.LUT R4, R4, 0x10, R5, 0xd8, !PT ;  /* 0x0000001004047812 */ /* 0x002fca00078ed805 */
[----:B------:R5:W-:Y:S02]  /*0d50*/  STS [UR8+0x8], R4 ;  /* 0x00000804ff007988 */ /* 0x000be40008000808 */
.L_x_31:
[----:B-1----:R-:W-:Y:S05]  /*0d60*/  BSYNC B2 ;  /* 0x0000000000027941 */ /* 0x002fea0003800000 */
.L_x_30:
[----:B------:R-:W-:Y:S04]  /*0d70*/  BSSY B3, `(.L_x_32) ;  /* 0x0000011000037945 */ /* 0x000fe80003800000 */
[----:B------:R-:W-:Y:S04]  /*0d80*/  BSSY B2, `(.L_x_33) ;  /* 0x000000e000027945 */ /* 0x000fe80003800000 */
[----:B------:R-:W-:Y:S05]  /*0d90*/  @P2 BRA `(.L_x_34) ;  /* 0x0000000000242947 */ /* 0x000fea0003800000 */
[----:B-----5:R-:W1:Y:S01]  /*0da0*/  LDS R4, [UR8+0x34] ;  /* 0x00003408ff047984 */ /* 0x020e620008000800 */
[----:B------:R-:W-:-:S05]  /*0db0*/  IMAD.MOV.U32 R5, RZ, RZ, 0x3f000000 ;  /* 0x3f000000ff057424 */ /* 0x000fca00078e00ff */
[----:B-1----:R-:W-:-:S05]  /*0dc0*/  LOP3.LUT R4, R4, 0xff000000, R5, 0xb8, !PT ;  /* 0xff00000004047812 */ /* 0x002fca00078eb805 */
[----:B------:R1:W-:Y:S01]  /*0dd0*/  STS [UR8+0x34], R4 ;  /* 0x00003404ff007988 */ /* 0x0003e20008000808 */
[----:B------:R-:W-:Y:S05]  /*0de0*/  @P2 BRA `(.L_x_35) ;  /* 0x00000000001c2947 */ /* 0x000fea0003800000 */
[----:B-1----:R-:W1:Y:S01]  /*0df0*/  LDS R4, [UR8+0x38] ;  /* 0x00003808ff047984 */ /* 0x002e620008000800 */
[----:B------:R-:W-:-:S05]  /*0e00*/  IMAD.MOV.U32 R5, RZ, RZ, 0x7f ;  /* 0x0000007fff057424 */ /* 0x000fca00078e00ff */
[----:B-1----:R-:W-:-:S05]  /*0e10*/  LOP3.LUT R4, R4, 0xff, R5, 0xb8, !PT ;  /* 0x000000ff04047812 */ /* 0x002fca00078eb805 */
[----:B------:R1:W-:Y:S02]  /*0e20*/  STS [UR8+0x38], R4 ;  /* 0x00003804ff007988 */ /* 0x0003e40008000808 */
.L_x_34:
[----:B------:R-:W-:Y:S05]  /*0e30*/  @P2 BREAK B2 ;  /* 0x0000000000022942 */ /* 0x000fea0003800000 */
[----:B------:R-:W-:Y:S05]  /*0e40*/  @P2 BRA `(.L_x_36) ;  /* 0x00000000000c2947 */ /* 0x000fea0003800000 */
[----:B------:R1:W-:Y:S02]  /*0e50*/  STS [UR8+0x20], R3 ;  /* 0x00002003ff007988 */ /* 0x0003e40008000808 */
.L_x_35:
[----:B------:R-:W-:Y:S05]  /*0e60*/  BSYNC B2 ;  /* 0x0000000000027941 */ /* 0x000fea0003800000 */
.L_x_33:
[----:B------:R1:W-:Y:S02]  /*0e70*/  @!P2 STS [UR8+0x24], R2 ;  /* 0x00002402ff00a988 */ /* 0x0003e40008000808 */
.L_x_36:
[----:B------:R-:W-:Y:S05]  /*0e80*/  BSYNC B3 ;  /* 0x0000000000037941 */ /* 0x000fea0003800000 */
.L_x_32:
[----:B------:R-:W-:Y:S05]  /*0e90*/  WARPSYNC.ALL ;  /* 0x0000000000007948 */ /* 0x000fea0003800000 */
[----:B------:R-:W-:Y:S04]  /*0ea0*/  BSSY B3, `(.L_x_37) ;  /* 0x000000e000037945 */ /* 0x000fe80003800000 */
[----:B------:R-:W-:Y:S05]  /*0eb0*/  @P2 BRA `(.L_x_38) ;  /* 0x0000000000302947 */ /* 0x000fea0003800000 */
[----:B-1--4-:R-:W1:Y:S01]  /*0ec0*/  LDS R3, [UR8+0x34] ;  /* 0x00003408ff037984 */ /* 0x012e620008000800 */
[----:B-----5:R-:W4:Y:S03]  /*0ed0*/  LDC.64 R4, c[0x0][0x248] ;  /* 0x00009200ff047b82 */ /* 0x020f260000000a00 */
[----:B------:R-:W5:Y:S01]  /*0ee0*/  LDS R2, [UR8+0x1c] ;  /* 0x00001c08ff027984 */ /* 0x000f620008000800 */
[C---:B----4-:R-:W-:Y:S01]  /*0ef0*/  SHF.L.U64.HI R5, R4.reuse, 0x1, R5 ;  /* 0x0000000104057819 */ /* 0x050fe20000010205 */
[----:B------:R-:W-:-:S03]  /*0f00*/  IMAD.SHL.U32 R4, R4, 0x2, RZ ;  /* 0x0000000204047824 */ /* 0x000fc600078e00ff */
[--C-:B------:R-:W-:Y:S02]  /*0f10*/  SHF.R.U32.HI R9, RZ, 0x4, R5.reuse ;  /* 0x00000004ff097819 */ /* 0x100fe40000011605 */
[----:B------:R-:W-:-:S05]  /*0f20*/  SHF.R.U64 R4, R4, 0x4, R5 ;  /* 0x0000000404047819 */ /* 0x000fca0000001205 */
[----:B------:R4:W-:Y:S01]  /*0f30*/  STS [UR8+0xc], R4 ;  /* 0x00000c04ff007988 */ /* 0x0009e20008000808 */
[----:B-1----:R-:W-:Y:S02]  /*0f40*/  LOP3.LUT R3, R3, 0x7, RZ, 0xb8, !PT ;  /* 0x0000000703037812 */ /* 0x002fe400078eb8ff */
[----:B-----5:R-:W-:-:S03]  /*0f50*/  LOP3.LUT R2, R2, 0xf, R9, 0xb8, !PT ;  /* 0x0000000f02027812 */ /* 0x020fc600078eb809 */
[----:B------:R4:W-:Y:S04]  /*0f60*/  STS [UR8+0x34], R3 ;  /* 0x00003403ff007988 */ /* 0x0009e80008000808 */
[----:B------:R4:W-:Y:S02]  /*0f70*/  STS [UR8+0x1c], R2 ;  /* 0x00001c02ff007988 */ /* 0x0009e40008000808 */
.L_x_38:
[----:B------:R-:W-:Y:S05]  /*0f80*/  BSYNC B3 ;  /* 0x0000000000037941 */ /* 0x000fea0003800000 */
.L_x_37:
[----:B------:R-:W-:Y:S04]  /*0f90*/  BSSY B3, `(.L_x_39) ;  /* 0x000001a000037945 */ /* 0x000fe80003800000 */
[----:B------:R-:W-:Y:S04]  /*0fa0*/  BSSY B4, `(.L_x_40) ;  /* 0x0000015000047945 */ /* 0x000fe80003800000 */
[----:B------:R-:W-:Y:S05]  /*0fb0*/  @P2 BRA `(.L_x_41) ;  /* 0x0000000000202947 */ /* 0x000fea0003800000 */
[----:B-1--4-:R-:W1:Y:S02]  /*0fc0*/  LDS R2, [UR8+0x34] ;  /* 0x00003408ff027984 */ /* 0x012e640008000800 */
[----:B-1----:R-:W-:-:S05]  /*0fd0*/  LOP3.LUT R2, R2, 0x38, RZ, 0xb8, !PT ;  /* 0x0000003802027812 */ /* 0x002fca00078eb8ff */
[----:B------:R1:W-:Y:S01]  /*0fe0*/  STS [UR8+0x34], R2 ;  /* 0x00003402ff007988 */ /* 0x0003e20008000808 */
[----:B------:R-:W-:Y:S05]  /*0ff0*/  @P2 BRA `(.L_x_42) ;  /* 0x0000000000202947 */ /* 0x000fea0003800000 */
[----:B-1----:R-:W1:Y:S01]  /*1000*/  LDS R2, [UR8+0x8] ;  /* 0x00000808ff027984 */ /* 0x002e620008000800 */
[----:B------:R-:W-:-:S05]  /*1010*/  IMAD.MOV.U32 R3, RZ, RZ, 0x780 ;  /* 0x00000780ff037424 */ /* 0x000fca00078e00ff */
[----:B-1----:R-:W-:-:S05]  /*1020*/  LOP3.LUT R2, R2, 0x500, R3, 0xd8, !PT ;  /* 0x0000050002027812 */ /* 0x002fca00078ed803 */
[----:B------:R1:W-:Y:S02]  /*1030*/  STS [UR8+0x8], R2 ;  /* 0x00000802ff007988 */ /* 0x0003e40008000808 */
.L_x_41:
[----:B------:R-:W-:Y:S05]  /*1040*/  @P2 BRA `(.L_x_43) ;  /* 0x0000000000282947 */ /* 0x000fea0003800000 */
[----:B-1--4-:R-:W1:Y:S02]  /*1050*/  LDS R2, [UR8+0x8] ;  /* 0x00000808ff027984 */ /* 0x012e640008000800 */
[----:B-1----:R-:W-:-:S05]  /*1060*/  LOP3.LUT R2, R2, 0x1800, RZ, 0xb8, !PT ;  /* 0x0000180002027812 */ /* 0x002fca00078eb8ff */
[----:B------:R4:W-:Y:S02]  /*1070*/  STS [UR8+0x8], R2 ;  /* 0x00000802ff007988 */ /* 0x0009e40008000808 */
.L_x_42:
[----:B------:R-:W-:Y:S05]  /*1080*/  @P2 BREAK B4 ;  /* 0x0000000000042942 */ /* 0x000fea0003800000 */
[----:B------:R-:W-:Y:S05]  /*1090*/  @P2 BRA `(.L_x_44) ;  /* 0x0000000000242947 */ /* 0x000fea0003800000 */
[----:B-1--4-:R-:W1:Y:S01]  /*10a0*/  LDS R2, [UR8+0x8] ;  /* 0x00000808ff027984 */ /* 0x012e620008000800 */
[----:B------:R-:W-:-:S05]  /*10b0*/  IMAD.MOV.U32 R3, RZ, RZ, 0x6000 ;  /* 0x00006000ff037424 */ /* 0x000fca00078e00ff */
[----:B-1----:R-:W-:-:S04]  /*10c0*/  LOP3.LUT R2, R2, 0x6000, R3, 0xd8, !PT ;  /* 0x0000600002027812 */ /* 0x002fc800078ed803 */
[----:B------:R-:W-:-:S05]  /*10d0*/  LOP3.LUT R2, R2, 0x400000, RZ, 0xb8, !PT ;  /* 0x0040000002027812 */ /* 0x000fca00078eb8ff */
[----:B------:R1:W-:Y:S02]  /*10e0*/  STS [UR8+0x8], R2 ;  /* 0x00000802ff007988 */ /* 0x0003e40008000808 */
.L_x_43:
[----:B------:R-:W-:Y:S05]  /*10f0*/  BSYNC B4 ;  /* 0x0000000000047941 */ /* 0x000fea0003800000 */
.L_x_40:
[----:B-1--4-:R-:W1:Y:S02]  /*1100*/  @!P2 LDS R2, [UR8+0x8] ;  /* 0x00000808ff02a984 */ /* 0x012e640008000800 */
[----:B-1----:R-:W-:-:S05]  /*1110*/  @!P2 LOP3.LUT R2, R2, 0x8000, RZ, 0xb8, !PT ;  /* 0x000080000202a812 */ /* 0x002fca00078eb8ff */
[----:B------:R1:W-:Y:S02]  /*1120*/  @!P2 STS [UR8+0x8], R2 ;  /* 0x00000802ff00a988 */ /* 0x0003e40008000808 */
.L_x_44:
[----:B------:R-:W-:Y:S05]  /*1130*/  BSYNC B3 ;  /* 0x0000000000037941 */ /* 0x000fea0003800000 */
.L_x_39:
[----:B------:R-:W-:Y:S05]  /*1140*/  WARPSYNC.ALL ;  /* 0x0000000000007948 */ /* 0x000fea0003800000 */
[----:B------:R-:W-:Y:S01]  /*1150*/  UIADD3 UR4, UR4, 0x100, URZ ;  /* 0x0000010004047890 */ /* 0x000fe2000fffe03f */
[----:B------:R-:W-:Y:S02]  /*1160*/  ISETP.GE.AND P1, PT, R10, 0x1, PT ;  /* 0x000000010a00780c */ /* 0x000fe40003f26270 */
[----:B------:R-:W-:Y:S02]  /*1170*/  CS2R R24, SRZ ;  /* 0x0000000000187805 */ /* 0x000fe4000001ff00 */
[----:B------:R-:W-:Y:S01]  /*1180*/  CS2R R26, SRZ ;  /* 0x00000000001a7805 */ /* 0x000fe2000001ff00 */
[----:B------:R-:W-:Y:S01]  /*1190*/  UIADD3 UR19, UP0, UR4, UR6, URZ ;  /* 0x0000000604137290 */ /* 0x000fe2000ff1e03f */
[----:B------:R-:W-:-:S03]  /*11a0*/  IMAD.MOV.U32 R28, RZ, RZ, RZ ;  /* 0x000000ffff1c7224 */ /* 0x000fc600078e00ff */
[----:B------:R-:W-:Y:S01]  /*11b0*/  ULEA.HI.X.SX32 UR24, UR4, UR7, 0x1, UP0 ;  /* 0x0000000704187291 */ /* 0x000fe200080f0e3f */
[----:B------:R-:W-:Y:S11]  /*11c0*/  @P0 BRA `(.L_x_45) ;  /* 0x0000000000300947 */ /* 0x000ff60003800000 */
[----:B-1--4-:R-:W5:Y:S01]  /*11d0*/  S2R R2, SR_LANEID ;  /* 0x0000000000027919 */ /* 0x012f620000000000 */
[----:B------:R-:W-:Y:S05]  /*11e0*/  WARPSYNC.ALL ;  /* 0x0000000000007948 */ /* 0x000fea0003800000 */
[----:B-----5:R-:W-:-:S05]  /*11f0*/  IMAD.SHL.U32 R4, R2, 0x4, RZ ;  /* 0x0000000402047824 */ /* 0x020fca00078e00ff */
[----:B------:R-:W1:Y:S01]  /*1200*/  LDS R5, [R4+UR8] ;  /* 0x0000000804057984 */ /* 0x000e620008000800 */
[----:B------:R-:W-:Y:S01]  /*1210*/  IADD3 R2, P3, R4, UR19, RZ ;  /* 0x0000001304027c10 */ /* 0x000fe2000ff7e0ff */
[----:B------:R-:W-:-:S04]  /*1220*/  UMOV UR4, UR19 ;  /* 0x0000001300047c82 */ /* 0x000fc80008000000 */
[----:B------:R-:W-:Y:S01]  /*1230*/  IMAD.X R3, RZ, RZ, UR24, P3 ;  /* 0x00000018ff037e24 */ /* 0x000fe200098e06ff */
[----:B------:R-:W-:-:S04]  /*1240*/  UMOV UR5, UR24 ;  /* 0x0000001800057c82 */ /* 0x000fc80008000000 */
[----:B-1----:R1:W4:Y:S01]  /*1250*/  ATOMG.E.EXCH.STRONG.GPU PT, RZ, [R2], R5 ;  /* 0x0000000502ff73a8 */ /* 0x00232200041ee100 */
[----:B------:R-:W-:-:S04]  /*1260*/  DEPBAR {5,4,3,2,1,0} ;  /* 0x0000003f0000791a */ /* 0x000fc80000000000 */
[----:B------:R1:W-:Y:S01]  /*1270*/  UTMACCTL.IV [UR4] ;  /* 0x00000000040079b9 */ /* 0x0003e20008000000 */
[----:B------:R-:W-:Y:S01]  /*1280*/  NOP ;  /* 0x0000000000007918 */ /* 0x000fe20000000000 */
.L_x_45:
[----:B------:R-:W-:Y:S05]  /*1290*/  @P0 BRA `(.L_x_46) ;  /* 0x00000000000c0947 */ /* 0x000fea0003800000 */
[----:B------:R0:W-:Y:S01]  /*12a0*/  UTMACMDFLUSH ;  /* 0x00000000000079b7 */ /* 0x0001e20000000000 */
[----:B------:R-:W-:Y:S05]  /*12b0*/  @P0 BRA `(.L_x_46) ;  /* 0x0000000000040947 */ /* 0x000fea0003800000 */
[----:B------:R-:W-:-:S04]  /*12c0*/  DEPBAR.LE SB0, 0x0 ;  /* 0x000080000000791a */ /* 0x000fc80000000000 */
.L_x_46:
[----:B------:R-:W-:Y:S05]  /*12d0*/  WARPSYNC.ALL ;  /* 0x0000000000007948 */ /* 0x000fea0003800000 */
[----:B----4-:R-:W-:Y:S01]  /*12e0*/  BAR.SYNC.DEFER_BLOCKING 0x0 ;  /* 0x0000000000007b1d */ /* 0x010fe20000010000 */
[----:B------:R-:W-:Y:S01]  /*12f0*/  USHF.L.U32 UR11, UR27, 0x7, URZ ;  /* 0x000000071b0b7899 */ /* 0x000fe2000800063f */
[----:B------:R-:W-:Y:S01]  /*1300*/  IMAD.MOV.U32 R29, RZ, RZ, RZ ;  /* 0x000000ffff1d7224 */ /* 0x000fe200078e00ff */
[----:B------:R-:W-:Y:S01]  /*1310*/  USHF.L.U32 UR22, UR26, 0x6, URZ ;  /* 0x000000061a167899 */ /* 0x000fe2000800063f */
[----:B------:R-:W-:Y:S02]  /*1320*/  CS2R R30, SRZ ;  /* 0x00000000001e7805 */ /* 0x000fe4000001ff00 */
[----:B------:R-:W-:Y:S01]  /*1330*/  CS2R R32, SRZ ;  /* 0x0000000000207805 */ /* 0x000fe2000001ff00 */
[----:B------:R-:W-:Y:S01]  /*1340*/  VOTEU.ALL UP0, P2 ;  /* 0x00000000003f7886 */ /* 0x000fe20001000000 */
[----:B-1----:R-:W-:Y:S01]  /*1350*/  UMOV UR4, 0x1 ;  /* 0x0000000100047882 */ /* 0x002fe20000000000 */
[----:B------:R-:W-:-:S02]  /*1360*/  CS2R R34, SRZ ;  /* 0x0000000000227805 */ /* 0x000fc4000001ff00 */
[----:B------:R-:W-:Y:S02]  /*1370*/  CS2R R36, SRZ ;  /* 0x0000000000247805 */ /* 0x000fe4000001ff00 */
[----:B------:R-:W-:Y:S01]  /*1380*/  CS2R R38, SRZ ;  /* 0x0000000000267805 */ /* 0x000fe2000001ff00 */
[----:B------:R-:W-:-:S04]  /*1390*/  @!UP0 UIADD3 UR4, -UR4, 0x100000, URZ ;  /* 0x0010000004048890 */ /* 0x000fc8000fffe13f */
[----:B------:R-:W-:Y:S02]  /*13a0*/  @!UP0 USHF.L.U32 UR5, UR4, 0xb, URZ ;  /* 0x0000000b04058899 */ /* 0x000fe4000800063f */
[----:B------:R-:W-:Y:S01]  /*13b0*/  @!UP0 USHF.L.U32 UR4, UR4, 0x1, URZ ;  /* 0x0000000104048899 */ /* 0x000fe2000800063f */
[----:B------:R-:W-:Y:S01]  /*13c0*/  CS2R R40, SRZ ;  /* 0x0000000000287805 */ /* 0x000fe2000001ff00 */
[----:B------:R-:W-:Y:S01]  /*13d0*/  VOTEU.ALL UP0, P2 ;  /* 0x00000000003f7886 */ /* 0x000fe20001000000 */
[----:B------:R-:W-:Y:S02]  /*13e0*/  CS2R R42, SRZ ;  /* 0x00000000002a7805 */ /* 0x000fe4000001ff00 */
[----:B------:R-:W-:Y:S02]  /*13f0*/  CS2R R44, SRZ ;  /* 0x00000000002c7805 */ /* 0x000fe4000001ff00 */
[----:B------:R-:W-:Y:S02]  /*1400*/  CS2R R46, SRZ ;  /* 0x00000000002e7805 */ /* 0x000fe4000001ff00 */
[----:B------:R-:W-:-:S02]  /*1410*/  CS2R R48, SRZ ;  /* 0x0000000000307805 */ /* 0x000fc4000001ff00 */
[----:B------:R-:W-:Y:S02]  /*1420*/  CS2R R50, SRZ ;  /* 0x0000000000327805 */ /* 0x000fe4000001ff00 */
[----:B------:R-:W-:Y:S02]  /*1430*/  CS2R R52, SRZ ;  /* 0x0000000000347805 */ /* 0x000fe4000001ff00 */
[----:B------:R-:W-:Y:S01]  /*1440*/  CS2R R54, SRZ ;  /* 0x0000000000367805 */ /* 0x000fe2000001ff00 */
[----:B------:R-:W1:Y:S02]  /*1450*/  FENCE.VIEW.ASYNC.S ;  /* 0x00000000000073c6 */ /* 0x000e640000000000 */
[----:B-1----:R1:W4:Y:S01]  /*1460*/  @!UP0 SYNCS.EXCH.64 URZ, [UR8+0x3000], UR4 ;  /* 0x00300004083f85b2 */ /* 0x0023220008000100 */
[----:B------:R-:W-:Y:S05]  /*1470*/  @!P1 BRA `(.L_x_47) ;  /* 0x0000000400309947 */ /* 0x000fea0003800000 */
[----:B------:R-:W-:Y:S01]  /*1480*/  SHF.R.U32.HI R2, RZ, 0x5, R0 ;  /* 0x00000005ff027819 */ /* 0x000fe20000011600 */
[----:B-1----:R-:W-:Y:S01]  /*1490*/  UIADD3 UR4, UR8, 0x2000, URZ ;  /* 0x0000200008047890 */ /* 0x002fe2000fffe03f */
[----:B------:R-:W-:Y:S02]  /*14a0*/  CS2R R24, SRZ ;  /* 0x0000000000187805 */ /* 0x000fe4000001ff00 */
[----:B------:R-:W-:Y:S02]  /*14b0*/  CS2R R26, SRZ ;  /* 0x00000000001a7805 */ /* 0x000fe4000001ff00 */
[----:B------:R-:W-:Y:S01]  /*14c0*/  R2UR UR32, R2 ;  /* 0x00000000022072ca */ /* 0x000fe200000e0000 */
[----:B------:R-:W-:Y:S01]  /*14d0*/  USHF.R.U32.HI UR4, URZ, 0x4, UR4 ;  /* 0x000000043f047899 */ /* 0x000fe20008011604 */
[----:B------:R-:W-:Y:S02]  /*14e0*/  CS2R R28, SRZ ;  /* 0x00000000001c7805 */ /* 0x000fe4000001ff00 */
[----:B------:R-:W-:-:S02]  /*14f0*/  CS2R R30, SRZ ;  /* 0x00000000001e7805 */ /* 0x000fc4000001ff00 */
[----:B------:R-:W-:Y:S01]  /*1500*/  CS2R R32, SRZ ;  /* 0x0000000000207805 */ /* 0x000fe2000001ff00 */
[----:B------:R-:W-:Y:S01]  /*1510*/  USGXT.U32 UR4, UR4, 0xe ;  /* 0x0000000e0404789a */ /* 0x000fe20008000000 */
[----:B------:R-:W-:Y:S02]  /*1520*/  CS2R R34, SRZ ;  /* 0x0000000000227805 */ /* 0x000fe4000001ff00 */
[----:B------:R-:W-:Y:S02]  /*1530*/  CS2R R36, SRZ ;  /* 0x0000000000247805 */ /* 0x000fe4000001ff00 */
[----:B------:R-:W-:Y:S02]  /*1540*/  CS2R R38, SRZ ;  /* 0x0000000000267805 */ /* 0x000fe4000001ff00 */
[----:B------:R-:W-:Y:S02]  /*1550*/  CS2R R40, SRZ ;  /* 0x0000000000287805 */ /* 0x000fe4000001ff00 */
[----:B------:R-:W-:-:S02]  /*1560*/  CS2R R42, SRZ ;  /* 0x00000000002a7805 */ /* 0x000fc4000001ff00 */
[----:B------:R-:W-:Y:S02]  /*1570*/  CS2R R44, SRZ ;  /* 0x00000000002c7805 */ /* 0x000fe4000001ff00 */
[----:B------:R-:W-:Y:S02]  /*1580*/  CS2R R46, SRZ ;  /* 0x00000000002e7805 */ /* 0x000fe4000001ff00 */
[----:B------:R-:W-:Y:S02]  /*1590*/  CS2R R48, SRZ ;  /* 0x0000000000307805 */ /* 0x000fe4000001ff00 */
[----:B------:R-:W-:Y:S02]  /*15a0*/  CS2R R50, SRZ ;  /* 0x0000000000327805 */ /* 0x000fe4000001ff00 */
[----:B------:R-:W-:Y:S02]  /*15b0*/  CS2R R52, SRZ ;  /* 0x0000000000347805 */ /* 0x000fe4000001ff00 */
[----:B------:R-:W-:Y:S01]  /*15c0*/  CS2R R54, SRZ ;  /* 0x0000000000367805 */ /* 0x000fe2000001ff00 */
[----:B------:R-:W-:Y:S01]  /*15d0*/  UMOV UR14, 0x80 ;  /* 0x00000080000e7882 */ /* 0x000fe20000000000 */
[----:B------:R-:W-:Y:S01]  /*15e0*/  UMOV UR15, 0x40000040 ;  /* 0x40000040000f7882 */ /* 0x000fe20000000000 */
[----:B------:R-:W-:Y:S01]  /*15f0*/  UMOV UR5, URZ ;  /* 0x0000003f00057c82 */ /* 0x000fe20008000000 */
[----:B------:R-:W-:Y:S01]  /*1600*/  UMOV UR10, URZ ;  /* 0x0000003f000a7c82 */ /* 0x000fe20008000000 */
[----:B------:R-:W-:-:S12]  /*1610*/  UIADD3.64 UR14, UR4, UR14, URZ ;  /* 0x0000000e040e7297 */ /* 0x000fd8000fffe03f */
.L_x_49:
[----:B----4-:R-:W-:Y:S01]  /*1620*/  BAR.SYNC.DEFER_BLOCKING 0x0 ;  /* 0x0000000000007b1d */ /* 0x010fe20000010000 */
[----:B------:R-:W-:Y:S01]  /*1630*/  @!P2 IMAD.MOV.U32 R2, RZ, RZ, 0x3000 ;  /* 0x00003000ff02a424 */ /* 0x000fe200078e00ff */
[----:B------:R-:W-:Y:S02]  /*1640*/  ELECT P0, URZ, PT ;  /* 0x00000000003f782f */ /* 0x000fe40003800000 */
[----:B------:R-:W-:Y:S02]  /*1650*/  ELECT P1, URZ, PT ;  /* 0x00000000003f782f */ /* 0x000fe40003820000 */
[C---:B------:R-:W-:Y:S01]  /*1660*/  ISETP.LT.U32.AND P0, PT, R6.reuse, 0x20, P0 ;  /* 0x000000200600780c */ /* 0x040fe20000701070 */
[----:B------:R-:W-:Y:S01]  /*1670*/  UMOV UR23, UR10 ;  /* 0x0000000a00177c82 */ /* 0x000fe20008000000 */
[----:B------:R-:W-:-:S11]  /*1680*/  ISETP.LT.U32.AND P1, PT, R6, 0x20, P1 ;  /* 0x000000200600780c */ /* 0x000fd60000f21070 */
[----:B------:R-:W-:Y:S01]  /*1690*/  VOTEU.ANY UP0, P0 ;  /* 0x00000000003f7886 */ /* 0x000fe20000000100 */
[----:B------:R-:W-:Y:S01]  /*16a0*/  VOTEU.ANY UP2, P0 ;  /* 0x00000000003f7886 */ /* 0x000fe20000040100 */
[----:B------:R-:W-:Y:S01]  /*16b0*/  VOTEU.ANY UP1, P1 ;  /* 0x00000000003f7886 */ /* 0x000fe20000820100 */
[----:B------:R-:W-:Y:S01]  /*16c0*/  VOTEU.ANY UP3, P1 ;  /* 0x00000000003f7886 */ /* 0x000fe20000860100 */
[----:B------:R1:W-:Y:S01]  /*16d0*/  @!P2 SYNCS.ARRIVE.TRANS64 RZ, [UR8+0x3000], R2 ;  /* 0x00300002ffffa9a7 */ /* 0x0003e20008000008 */
[----:B------:R4:W-:Y:S06]  /*16e0*/  MEMBAR.ALL.CTA ;  /* 0x0000000000007992 */ /* 0x0009ec0000008000 */
[----:B----4-:R-:W4:Y:S01]  /*16f0*/  FENCE.VIEW.ASYNC.S ;  /* 0x00000000000073c6 */ /* 0x010f220000000000 */
[----:B------:R-:W-:Y:S01]  /*1700*/  @UP0 UIADD3 UR9, UR8, 0x3000, URZ ;  /* 0x0000300008090890 */ /* 0x000fe2000fffe03f */
[----:B------:R-:W-:Y:S01]  /*1710*/  @UP0 UMOV UR6, UR16 ;  /* 0x0000001000060c82 */ /* 0x000fe20008000000 */
[----:B------:R-:W-:Y:S01]  /*1720*/  @UP0 UMOV UR7, UR17 ;  /* 0x0000001100070c82 */ /* 0x000fe20008000000 */
[----:B------:R-:W-:-:S02]  /*1730*/  @UP1 UIADD3 UR20, UR8, 0x2000, URZ ;  /* 0x0000200008141890 */ /* 0x000fc4000fffe03f */
[----:B------:R-:W-:Y:S01]  /*1740*/  @UP1 UIADD3 UR21, UR8, 0x3000, URZ ;  /* 0x0000300008151890 */ /* 0x000fe2000fffe03f */
[----:B-1----:R-:W-:Y:S01]  /*1750*/  SHF.L.U32 R2, R7, 0x1f, RZ ;  /* 0x0000001f07027819 */ /* 0x002fe200000006ff */
[----:B------:R-:W-:Y:S01]  /*1760*/  @UP1 UMOV UR12, UR18 ;  /* 0x00000012000c1c82 */ /* 0x000fe20008000000 */
[----:B------:R-:W-:Y:S01]  /*1770*/  @UP1 UMOV UR13, UR25 ;  /* 0x00000019000d1c82 */ /* 0x000fe20008000000 */
[----:B----4-:R-:W-:Y:S06]  /*1780*/  BAR.SYNC.DEFER_BLOCKING 0x0 ;  /* 0x0000000000007b1d */ /* 0x010fec0000010000 */
[----:B------:R1:W-:Y:S02]  /*1790*/  @UP2 UTMALDG.2D [UR8], [UR6] ;  /* 0x00000008060025b4 */ /* 0x0003e40008008000 */
[----:B------:R-:W-:Y:S06]  /*17a0*/  BAR.SYNC.DEFER_BLOCKING 0x0 ;  /* 0x0000000000007b1d */ /* 0x000fec0000010000 */
[----:B------:R1:W-:Y:S02]  /*17b0*/  @UP3 UTMALDG.2D [UR20], [UR12] ;  /* 0x000000140c0035b4 */ /* 0x0003e40008008000 */
[----:B------:R-:W-:Y:S06]  /*17c0*/  BAR.SYNC.DEFER_BLOCKING 0x0 ;  /* 0x0000000000007b1d */ /* 0x000fec0000010000 */
[----:B------:R-:W4:Y:S02]  /*17d0*/  SYNCS.PHASECHK.TRANS64.TRYWAIT P0, [UR8+0x3000], R2 ;  /* 0x00300002ff0075a7 */ /* 0x000f240008000148 */
[----:B-1--4-:R-:W-:Y:S05]  /*17e0*/  @!P0 BRA `(.L_x_48) ;  /* 0x0000000400308947 */ /* 0x012fea0003800000 */
.L_x_50:
[----:B------:R-:W-:Y:S01]  /*17f0*/  USHF.L.U32 UR6, UR32, 0x6, URZ ;  /* 0x0000000620067899 */ /* 0x000fe2000800063f */
[----:B------:R-:W-:Y:S02]  /*1800*/  WARPGROUP.DEPBAR.LE gsb0, 0x0 ;  /* 0x00008000000079c5 */ /* 0x000fe40000010000 */
[----:B------:R-:W-:Y:S01]  /*1810*/  WARPGROUP.ARRIVE ;  /* 0x00000000000079c5 */ /* 0x000fe20000000000 */
[----:B------:R-:W-:Y:S01]  /*1820*/  ULOP3.LUT UR6, UR6, 0x100, URZ, 0xc0, !UPT ;  /* 0x0000010006067892 */ /* 0x000fe2000f8ec03f */
[----:B------:R-:W1:Y:S01]  /*1830*/  LDC R2, c[0x0][0x230] ;  /* 0x00008c00ff027b82 */ /* 0x000e620000000800 */
[----:B------:R-:W-:Y:S01]  /*1840*/  UMOV UR30, UR4 ;  /* 0x00000004001e7c82 */ /* 0x000fe20008000000 */
[----:B------:R-:W-:Y:S01]  /*1850*/  UMOV UR31, 0x40000040 ;  /* 0x40000040001f7882 */ /* 0x000fe20000000000 */
[----:B------:R-:W-:Y:S01]  /*1860*/  ULEA.HI UR6, UR8, UR6, URZ, 0x1c ;  /* 0x0000000608067291 */ /* 0x000fe2000f8fe03f */
[----:B------:R-:W-:Y:S01]  /*1870*/  LOP3.LUT R7, R7, 0x1, RZ, 0x3c, !PT ;  /* 0x0000000107077812 */ /* 0x000fe200078e3cff */
[----:B------:R-:W-:Y:S01]  /*1880*/  UMOV UR29, 0x80000020 ;  /* 0x80000020001d7882 */ /* 0x000fe20000000000 */
[----:B------:R-:W-:-:S02]  /*1890*/  UIADD3 UR10, UR10, 0x20, URZ ;  /* 0x000000200a0a7890 */ /* 0x000fc4000fffe03f */
[----:B------:R-:W-:Y:S01]  /*18a0*/  ULOP3.LUT UR6, UR6, 0x3fff, URZ, 0xc0, !UPT ;  /* 0x00003fff06067892 */ /* 0x000fe2000f8ec03f */
[----:B------:R-:W-:Y:S01]  /*18b0*/  UMOV UR12, 0xfffffffe ;  /* 0xfffffffe000c7882 */ /* 0x000fe20000000000 */
[----:B------:R-:W-:Y:S01]  /*18c0*/  UMOV UR13, 0x7fffffdf ;  /* 0x7fffffdf000d7882 */ /* 0x000fe20000000000 */
[----:B------:R-:W-:Y:S02]  /*18d0*/  UMOV UR7, URZ ;  /* 0x0000003f00077c82 */ /* 0x000fe40008000000 */
[----:B------:R-:W-:Y:S02]  /*18e0*/  UIADD3.64 UR12, UR6, -UR12, URZ ;  /* 0x8000000c060c7297 */ /* 0x000fe4000fffe03f */
[----:B------:R-:W-:Y:S02]  /*18f0*/  UMOV UR28, UR6 ;  /* 0x00000006001c7c82 */ /* 0x000fe40008000000 */
[----:B------:R-:W-:Y:S01]  /*1900*/  HGMMA.64x64x16.F32.BF16 R24, gdesc[UR28].tnspB, R24 ;  /* 0x40e000001c1879f0 */ /* 0x000fe20008701818 */
[----:B-1----:R-:W-:-:S04]  /*1910*/  ISETP.LE.AND P0, PT, R2, UR10, PT ;  /* 0x0000000a02007c0c */ /* 0x002fc8000bf03270 */
[----:B------:R-:W-:Y:S09]  /*1920*/  HGMMA.64x64x16.F32.BF16 R24, gdesc[UR12].tnspB, R24, gsb0 ;  /* 0x40e000000c1879f0 */ /* 0x000ff20008001818 */
[----:B------:R-:W-:Y:S05]  /*1930*/  @!P0 BRA `(.L_x_49) ;  /* 0xfffffffc00388947 */ /* 0x000fea000383ffff */
.L_x_47:
[----:B------:R-:W-:Y:S02]  /*1940*/  WARPGROUP.DEPBAR.LE gsb0, 0x0 ;  /* 0x00008000000079c5 */ /* 0x000fe40000010000 */
[----:B----4-:R-:W-:Y:S01]  /*1950*/  BAR.SYNC.DEFER_BLOCKING 0x0 ;  /* 0x0000000000007b1d */ /* 0x010fe20000010000 */
[C---:B------:R-:W-:Y:S01]  /*1960*/  IMAD.SHL.U32 R2, R0.reuse, 0x80, RZ ;  /* 0x0000008000027824 */ /* 0x040fe200078e00ff */
[----:B------:R-:W-:Y:S01]  /*1970*/  F2FP.BF16.F32.PACK_AB R24, R25, R24 ;  /* 0x000000181918723e */ /* 0x000fe200000010ff */
[----:B------:R-:W-:Y:S01]  /*1980*/  IMAD.SHL.U32 R3, R0, 0x40, RZ ;  /* 0x0000004000037824 */ /* 0x000fe200078e00ff */
[----:B------:R-:W-:Y:S02]  /*1990*/  F2FP.BF16.F32.PACK_AB R25, R27, R26 ;  /* 0x0000001a1b19723e */ /* 0x000fe400000010ff */
[----:B------:R-:W-:Y:S02]  /*19a0*/  ELECT P0, URZ, PT ;  /* 0x00000000003f782f */ /* 0x000fe40003800000 */
[----:B------:R-:W-:Y:S01]  /*19b0*/  LOP3.LUT R2, R2, 0x780, RZ, 0xc0, !PT ;  /* 0x0000078002027812 */ /* 0x000fe200078ec0ff */
[----:B------:R-:W-:Y:S01]  /*19c0*/  UMOV UR9, UR22 ;  /* 0x0000001600097c82 */ /* 0x000fe20008000000 */
[----:B------:R-:W-:Y:S01]  /*19d0*/  F2FP.BF16.F32.PACK_AB R32, R33, R32 ;  /* 0x000000202120723e */ /* 0x000fe200000010ff */
[----:B------:R-:W-:Y:S01]  /*19e0*/  UMOV UR10, UR11 ;  /* 0x0000000b000a7c82 */ /* 0x000fe20008000000 */
[----:B-----5:R-:W-:Y:S01]  /*19f0*/  LOP3.LUT R4, R2, 0x3800, R3, 0xf8, !PT ;  /* 0x0000380002047812 */ /* 0x020fe200078ef803 */
[----:B------:R-:W-:Y:S01]  /*1a00*/  IMAD.SHL.U32 R2, R0, 0x10, RZ ;  /* 0x0000001000027824 */ /* 0x000fe200078e00ff */
[----:B------:R-:W-:-:S02]  /*1a10*/  F2FP.BF16.F32.PACK_AB R26, R29, R28 ;  /* 0x0000001c1d1a723e */ /* 0x000fc400000010ff */
[----:B------:R-:W-:Y:S02]  /*1a20*/  F2FP.BF16.F32.PACK_AB R27, R31, R30 ;  /* 0x0000001e1f1b723e */ /* 0x000fe400000010ff */
[----:B------:R-:W-:Y:S02]  /*1a30*/  LOP3.LUT R3, R2, 0x70, RZ, 0xc0, !PT ;  /* 0x0000007002037812 */ /* 0x000fe400078ec0ff */
[----:B------:R-:W-:Y:S02]  /*1a40*/  F2FP.BF16.F32.PACK_AB R33, R35, R34 ;  /* 0x000000222321723e */ /* 0x000fe400000010ff */
[----:B------:R-:W-:Y:S02]  /*1a50*/  LOP3.LUT R3, R3, 0x10, R0, 0x78, !PT ;  /* 0x0000001003037812 */ /* 0x000fe400078e7800 */
[----:B------:R-:W-:Y:S01]  /*1a60*/  F2FP.BF16.F32.PACK_AB R40, R41, R40 ;  /* 0x000000282928723e */ /* 0x000fe200000010ff */
[----:B------:R-:W4:Y:S01]  /*1a70*/  @!P2 SYNCS.CCTL.IV [UR8+0x3000] ;  /* 0x00300000ff00a9b1 */ /* 0x000f220008000008 */
[----:B------:R-:W-:-:S02]  /*1a80*/  LOP3.LUT R3, R4, R3, RZ, 0xfc, !PT ;  /* 0x0000000304037212 */ /* 0x000fc400078efcff */
[----:B------:R-:W-:Y:S02]  /*1a90*/  F2FP.BF16.F32.PACK_AB R34, R37, R36 ;  /* 0x000000242522723e */ /* 0x000fe400000010ff */
[C---:B------:R-:W-:Y:S01]  /*1aa0*/  LOP3.LUT R2, R3.reuse, 0x20, RZ, 0x3c, !PT ;  /* 0x0000002003027812 */ /* 0x040fe200078e3cff */
[C---:B------:R-:W-:Y:S01]  /*1ab0*/  VIADD R0, R3.reuse, UR8 ;  /* 0x0000000803007c36 */ /* 0x040fe20008000000 */
[----:B----4-:R-:W-:Y:S01]  /*1ac0*/  BAR.SYNC.DEFER_BLOCKING 0x0 ;  /* 0x0000000000007b1d */ /* 0x010fe20000010000 */
[C---:B------:R-:W-:Y:S02]  /*1ad0*/  LOP3.LUT R4, R3.reuse, 0x40, RZ, 0x3c, !PT ;  /* 0x0000004003047812 */ /* 0x040fe400078e3cff */
[----:B------:R-:W-:Y:S01]  /*1ae0*/  LOP3.LUT R3, R3, 0x60, RZ, 0x3c, !PT ;  /* 0x0000006003037812 */ /* 0x000fe200078e3cff */
[----:B------:R-:W-:Y:S01]  /*1af0*/  VIADD R2, R2, UR8 ;  /* 0x0000000802027c36 */ /* 0x000fe20008000000 */
[----:B------:R-:W-:Y:S01]  /*1b00*/  F2FP.BF16.F32.PACK_AB R35, R39, R38 ;  /* 0x000000262723723e */ /* 0x000fe200000010ff */
[----:B------:R-:W-:Y:S01]  /*1b10*/  VIADD R4, R4, UR8 ;  /* 0x0000000804047c36 */ /* 0x000fe20008000000 */
[----:B------:R-:W-:Y:S01]  /*1b20*/  F2FP.BF16.F32.PACK_AB R41, R43, R42 ;  /* 0x0000002a2b29723e */ /* 0x000fe200000010ff */
[----:B------:R-:W-:Y:S01]  /*1b30*/  VIADD R3, R3, UR8 ;  /* 0x0000000803037c36 */ /* 0x000fe20008000000 */
[----:B------:R-:W-:-:S02]  /*1b40*/  F2FP.BF16.F32.PACK_AB R48, R49, R48 ;  /* 0x000000303130723e */ /* 0x000fc400000010ff */
[----:B------:R-:W-:Y:S02]  /*1b50*/  F2FP.BF16.F32.PACK_AB R42, R45, R44 ;  /* 0x0000002c2d2a723e */ /* 0x000fe400000010ff */
[----:B------:R-:W-:Y:S02]  /*1b60*/  F2FP.BF16.F32.PACK_AB R43, R47, R46 ;  /* 0x0000002e2f2b723e */ /* 0x000fe400000010ff */
[----:B------:R-:W-:Y:S02]  /*1b70*/  F2FP.BF16.F32.PACK_AB R49, R51, R50 ;  /* 0x000000323331723e */ /* 0x000fe400000010ff */
[----:B------:R-:W-:Y:S02]  /*1b80*/  F2FP.BF16.F32.PACK_AB R50, R53, R52 ;  /* 0x000000343532723e */ /* 0x000fe400000010ff */
[----:B------:R-:W-:Y:S02]  /*1b90*/  F2FP.BF16.F32.PACK_AB R51, R55, R54 ;  /* 0x000000363733723e */ /* 0x000fe400000010ff */
[----:B------:R-:W-:Y:S01]  /*1ba0*/  ISETP.LT.U32.AND P0, PT, R6, 0x20, P0 ;  /* 0x000000200600780c */ /* 0x000fe20000701070 */
[----:B------:R-:W-:Y:S04]  /*1bb0*/  STSM.16.M88.4 [R0], R24 ;  /* 0x0000001800007844 */ /* 0x000fe80000000200 */
[----:B------:R-:W-:Y:S04]  /*1bc0*/  STSM.16.M88.4 [R2], R32 ;  /* 0x0000002002007844 */ /* 0x000fe80000000200 */
[----:B------:R-:W-:Y:S04]  /*1bd0*/  STSM.16.M88.4 [R4], R40 ;  /* 0x0000002804007844 */ /* 0x000fe80000000200 */
[----:B------:R-:W-:Y:S01]  /*1be0*/  VOTEU.ANY UP0, P0 ;  /* 0x00000000003f7886 */ /* 0x000fe20000000100 */
[----:B------:R-:W-:Y:S01]  /*1bf0*/  VOTEU.ANY UP1, P0 ;  /* 0x00000000003f7886 */ /* 0x000fe20000020100 */
[----:B------:R-:W-:Y:S03]  /*1c00*/  STSM.16.M88.4 [R3], R48 ;  /* 0x0000003003007844 */ /* 0x000fe60000000200 */
[----:B-1----:R-:W-:Y:S01]  /*1c10*/  @UP0 UMOV UR4, UR19 ;  /* 0x0000001300040c82 */ /* 0x002fe20008000000 */
[----:B------:R1:W-:Y:S06]  /*1c20*/  MEMBAR.ALL.CTA ;  /* 0x0000000000007992 */ /* 0x0003ec0000008000 */
[----:B-1----:R-:W1:Y:S01]  /*1c30*/  FENCE.VIEW.ASYNC.S ;  /* 0x00000000000073c6 */ /* 0x002e620000000000 */
[----:B------:R-:W-:Y:S01]  /*1c40*/  @UP0 UMOV UR5, UR24 ;  /* 0x0000001800050c82 */ /* 0x000fe20008000000 */
[----:B-1----:R-:W-:Y:S06]  /*1c50*/  BAR.SYNC.DEFER_BLOCKING 0x0 ;  /* 0x0000000000007b1d */ /* 0x002fec0000010000 */
[----:B------:R1:W-:Y:S01]  /*1c60*/  @UP1 UTMASTG.2D [UR8], [UR4] ;  /* 0x00000008040013b5 */ /* 0x0003e20008008000 */
[----:B------:R0:W-:Y:S01]  /*1c70*/  UTMACMDFLUSH ;  /* 0x00000000000079b7 */ /* 0x0001e20000000000 */
[----:B------:R-:W-:-:S04]  /*1c80*/  DEPBAR.LE SB0, 0x0 ;  /* 0x000080000000791a */ /* 0x000fc80000000000 */
[----:B------:R-:W-:Y:S06]  /*1c90*/  BAR.SYNC.DEFER_BLOCKING 0x0 ;  /* 0x0000000000007b1d */ /* 0x000fec0000010000 */
[----:B-1----:R-:W-:Y:S05]  /*1ca0*/  EXIT ;  /* 0x000000000000794d */ /* 0x002fea0003800000 */
.L_x_48:
[----:B------:R-:W1:Y:S02]  /*1cb0*/  SYNCS.PHASECHK.TRANS64.TRYWAIT P0, [UR8+0x3000], R2 ;  /* 0x00300002ff0075a7 */ /* 0x000e640008000148 */
[----:B-1----:R-:W-:Y:S05]  /*1cc0*/  @!P0 BRA `(.L_x_48) ;  /* 0xfffffffc00f88947 */ /* 0x002fea000383ffff */
[----:B------:R-:W-:Y:S05]  /*1cd0*/  BRA `(.L_x_50) ;  /* 0xfffffff800c47947 */ /* 0x000fea000383ffff */
.L_x_51:
[----:B------:R-:W-:-:S00]  /*1ce0*/  BRA `(.L_x_51) ;  /* 0xfffffffc00fc7947 */ /* 0x000fc0000383ffff */
[----:B------:R-:W-:-:S00]  /*1cf0*/  NOP ;  /* 0x0000000000007918 */ /* 0x000fc00000000000 */
        /* <DEDUP_REMOVED lines=8> */
.L_x_52:


//--------------------- .nv.shared.gluon_wgmma    --------------------------
	.section	.nv.shared.gluon_wgmma,"aw",@nobits
	.sectionflags	@""
	.align	16
	.zero		1024


//--------------------- .nv.shared.reserved.0     --------------------------
	.section	.nv.shared.reserved.0,"aw",@nobits
	.weak		__nv_reservedSMEM_offset_0_alias
	.size		__nv_reservedSMEM_offset_0_alias, 0, 0
	.other		__nv_reservedSMEM_offset_0_alias,@"STO_CUDA_RESERVED_SHARED STV_DEFAULT"
__nv_reservedSMEM_offset_0_alias:
	.zero		0


//--------------------- .nv.constant0.gluon_wgmma --------------------------
	.section	.nv.constant0.gluon_wgmma,"a",@progbits
	.sectionflags	@""
	.align	4
.nv.constant0.gluon_wgmma:
	.zero		608


//--------------------- SYMBOLS --------------------------

	.type		.nv.reservedSmem.offset0,@object
	.size		.nv.reservedSmem.offset0,0x4
